//
// Generated by NVIDIA NVVM Compiler
//
// Compiler Build ID: CL-36424714
// Cuda compilation tools, release 13.0, V13.0.88
// Based on NVVM 20.0.0
//

.version 9.0
.target sm_100
.address_size 64

	// .globl	_Z13Gauss_forwardPdS_i

.visible .entry _Z13Gauss_forwardPdS_i(
	.param .u64 .ptr .align 1 _Z13Gauss_forwardPdS_i_param_0,
	.param .u64 .ptr .align 1 _Z13Gauss_forwardPdS_i_param_1,
	.param .u32 _Z13Gauss_forwardPdS_i_param_2
)
{
	.reg .pred 	%p<8>;
	.reg .b32 	%r<28>;
	.reg .b64 	%rd<39>;
	.reg .b64 	%fd<34>;

	ld.param.u64 	%rd17, [_Z13Gauss_forwardPdS_i_param_0];
	ld.param.u64 	%rd18, [_Z13Gauss_forwardPdS_i_param_1];
	ld.param.u32 	%r15, [_Z13Gauss_forwardPdS_i_param_2];
	cvta.to.global.u64 	%rd1, %rd18;
	cvta.to.global.u64 	%rd2, %rd17;
	mov.u32 	%r16, %ctaid.y;
	mov.u32 	%r17, %ntid.y;
	mul.lo.s32 	%r1, %r16, %r17;
	mov.u32 	%r2, %tid.y;
	add.s32 	%r3, %r1, %r2;
	add.s32 	%r4, %r3, 1;
	setp.ge.s32 	%p1, %r4, %r15;
	@%p1 bra 	$L__BB0_10;
	mul.lo.s32 	%r18, %r3, 1090;
	mul.wide.u32 	%rd19, %r18, 8;
	add.s64 	%rd3, %rd2, %rd19;
	sub.s32 	%r19, %r15, %r3;
	and.b32  	%r5, %r19, 3;
	sub.s32 	%r20, %r1, %r15;
	add.s32 	%r6, %r20, %r2;
	mul.wide.u32 	%rd31, %r3, 8;
	add.s64 	%rd32, %rd1, %rd31;
	add.s64 	%rd27, %rd2, 24;
	mov.u32 	%r25, %r4;
$L__BB0_2:
	setp.eq.s32 	%p2, %r5, 0;
	mul.lo.s32 	%r8, %r25, 1089;
	add.s32 	%r21, %r8, %r3;
	mul.wide.u32 	%rd20, %r21, 8;
	add.s64 	%rd4, %rd2, %rd20;
	ld.global.f64 	%fd1, [%rd4];
	ld.global.f64 	%fd2, [%rd3];
	div.rn.f64 	%fd3, %fd1, %fd2;
	mov.u32 	%r26, %r3;
	@%p2 bra 	$L__BB0_6;
	setp.eq.s32 	%p3, %r5, 1;
	mul.f64 	%fd4, %fd3, %fd2;
	sub.f64 	%fd5, %fd1, %fd4;
	st.global.f64 	[%rd4], %fd5;
	mov.u32 	%r26, %r4;
	@%p3 bra 	$L__BB0_6;
	add.s32 	%r26, %r3, 2;
	setp.eq.s32 	%p4, %r5, 2;
	ld.global.f64 	%fd6, [%rd3+8];
	mul.f64 	%fd7, %fd3, %fd6;
	ld.global.f64 	%fd8, [%rd4+8];
	sub.f64 	%fd9, %fd8, %fd7;
	st.global.f64 	[%rd4+8], %fd9;
	@%p4 bra 	$L__BB0_6;
	add.s32 	%r26, %r3, 3;
	ld.global.f64 	%fd10, [%rd3+16];
	mul.f64 	%fd11, %fd3, %fd10;
	ld.global.f64 	%fd12, [%rd4+16];
	sub.f64 	%fd13, %fd12, %fd11;
	st.global.f64 	[%rd4+16], %fd13;
$L__BB0_6:
	setp.gt.u32 	%p5, %r6, -4;
	@%p5 bra 	$L__BB0_9;
	mul.lo.s32 	%r22, %r3, 1089;
	cvt.u64.u32 	%rd21, %r22;
	add.s32 	%r23, %r22, %r26;
	mul.wide.u32 	%rd22, %r23, 8;
	add.s64 	%rd38, %rd2, %rd22;
	mul.wide.u32 	%rd23, %r25, 8712;
	cvt.u64.u32 	%rd24, %r26;
	mul.wide.u32 	%rd25, %r26, 8;
	add.s64 	%rd26, %rd23, %rd25;
	add.s64 	%rd37, %rd27, %rd26;
	add.s32 	%r24, %r26, %r8;
	mul.wide.u32 	%rd28, %r24, 8;
	add.s64 	%rd36, %rd2, %rd28;
	add.s64 	%rd29, %rd21, %rd24;
	shl.b64 	%rd30, %rd29, 3;
	add.s64 	%rd35, %rd27, %rd30;
$L__BB0_8:
	ld.global.f64 	%fd14, [%rd38];
	mul.f64 	%fd15, %fd3, %fd14;
	ld.global.f64 	%fd16, [%rd36];
	sub.f64 	%fd17, %fd16, %fd15;
	st.global.f64 	[%rd36], %fd17;
	ld.global.f64 	%fd18, [%rd35+-16];
	mul.f64 	%fd19, %fd3, %fd18;
	ld.global.f64 	%fd20, [%rd37+-16];
	sub.f64 	%fd21, %fd20, %fd19;
	st.global.f64 	[%rd37+-16], %fd21;
	ld.global.f64 	%fd22, [%rd35+-8];
	mul.f64 	%fd23, %fd3, %fd22;
	ld.global.f64 	%fd24, [%rd37+-8];
	sub.f64 	%fd25, %fd24, %fd23;
	st.global.f64 	[%rd37+-8], %fd25;
	ld.global.f64 	%fd26, [%rd35];
	mul.f64 	%fd27, %fd3, %fd26;
	ld.global.f64 	%fd28, [%rd37];
	sub.f64 	%fd29, %fd28, %fd27;
	st.global.f64 	[%rd37], %fd29;
	add.s32 	%r26, %r26, 4;
	add.s64 	%rd38, %rd38, 32;
	add.s64 	%rd37, %rd37, 32;
	add.s64 	%rd36, %rd36, 32;
	add.s64 	%rd35, %rd35, 32;
	setp.lt.s32 	%p6, %r26, %r15;
	@%p6 bra 	$L__BB0_8;
$L__BB0_9:
	ld.global.f64 	%fd30, [%rd32];
	mul.f64 	%fd31, %fd3, %fd30;
	mul.wide.u32 	%rd33, %r25, 8;
	add.s64 	%rd34, %rd1, %rd33;
	ld.global.f64 	%fd32, [%rd34];
	sub.f64 	%fd33, %fd32, %fd31;
	st.global.f64 	[%rd34], %fd33;
	add.s32 	%r25, %r25, 1;
	setp.lt.s32 	%p7, %r25, %r15;
	@%p7 bra 	$L__BB0_2;
$L__BB0_10:
	ret;

}
	// .globl	_Z13Gauss_reversePdS_S_i
.visible .entry _Z13Gauss_reversePdS_S_i(
	.param .u64 .ptr .align 1 _Z13Gauss_reversePdS_S_i_param_0,
	.param .u64 .ptr .align 1 _Z13Gauss_reversePdS_S_i_param_1,
	.param .u64 .ptr .align 1 _Z13Gauss_reversePdS_S_i_param_2,
	.param .u32 _Z13Gauss_reversePdS_S_i_param_3
)
{
	.reg .pred 	%p<10>;
	.reg .b32 	%r<58>;
	.reg .b64 	%rd<30>;
	.reg .b64 	%fd<116>;

	ld.param.u64 	%rd6, [_Z13Gauss_reversePdS_S_i_param_0];
	ld.param.u64 	%rd5, [_Z13Gauss_reversePdS_S_i_param_1];
	ld.param.u64 	%rd7, [_Z13Gauss_reversePdS_S_i_param_2];
	ld.param.u32 	%r31, [_Z13Gauss_reversePdS_S_i_param_3];
	cvta.to.global.u64 	%rd1, %rd7;
	cvta.to.global.u64 	%rd2, %rd6;
	mov.u32 	%r32, %ctaid.x;
	mov.u32 	%r33, %ntid.x;
	mul.lo.s32 	%r1, %r32, %r33;
	not.b32 	%r34, %r1;
	mov.u32 	%r2, %tid.x;
	add.s32 	%r35, %r2, %r34;
	add.s32 	%r3, %r35, %r31;
	add.s32 	%r52, %r3, 1;
	setp.ge.s32 	%p1, %r52, %r31;
	mov.f64 	%fd115, 0d0000000000000000;
	@%p1 bra 	$L__BB1_13;
	mul.lo.s32 	%r5, %r3, 1089;
	sub.s32 	%r6, %r1, %r2;
	and.b32  	%r7, %r6, 15;
	sub.s32 	%r36, %r2, %r1;
	setp.gt.u32 	%p2, %r36, -16;
	mov.f64 	%fd115, 0d0000000000000000;
	@%p2 bra 	$L__BB1_4;
	and.b32  	%r37, %r6, -16;
	neg.s32 	%r50, %r37;
	add.s64 	%rd3, %rd1, 64;
	add.s64 	%rd4, %rd2, 64;
	add.s32 	%r38, %r2, %r31;
	mul.lo.s32 	%r39, %r38, 1090;
	mul.lo.s32 	%r40, %r1, 1090;
	sub.s32 	%r41, %r39, %r40;
	add.s32 	%r49, %r41, -1089;
	mov.f64 	%fd115, 0d0000000000000000;
$L__BB1_3:
	.pragma "nounroll";
	mul.wide.s32 	%rd8, %r52, 8;
	add.s64 	%rd9, %rd3, %rd8;
	mul.wide.s32 	%rd10, %r49, 8;
	add.s64 	%rd11, %rd4, %rd10;
	ld.global.f64 	%fd18, [%rd9+-64];
	ld.global.f64 	%fd19, [%rd11+-64];
	fma.rn.f64 	%fd20, %fd18, %fd19, %fd115;
	ld.global.f64 	%fd21, [%rd9+-56];
	ld.global.f64 	%fd22, [%rd11+-56];
	fma.rn.f64 	%fd23, %fd21, %fd22, %fd20;
	ld.global.f64 	%fd24, [%rd9+-48];
	ld.global.f64 	%fd25, [%rd11+-48];
	fma.rn.f64 	%fd26, %fd24, %fd25, %fd23;
	ld.global.f64 	%fd27, [%rd9+-40];
	ld.global.f64 	%fd28, [%rd11+-40];
	fma.rn.f64 	%fd29, %fd27, %fd28, %fd26;
	ld.global.f64 	%fd30, [%rd9+-32];
	ld.global.f64 	%fd31, [%rd11+-32];
	fma.rn.f64 	%fd32, %fd30, %fd31, %fd29;
	ld.global.f64 	%fd33, [%rd9+-24];
	ld.global.f64 	%fd34, [%rd11+-24];
	fma.rn.f64 	%fd35, %fd33, %fd34, %fd32;
	ld.global.f64 	%fd36, [%rd9+-16];
	ld.global.f64 	%fd37, [%rd11+-16];
	fma.rn.f64 	%fd38, %fd36, %fd37, %fd35;
	ld.global.f64 	%fd39, [%rd9+-8];
	ld.global.f64 	%fd40, [%rd11+-8];
	fma.rn.f64 	%fd41, %fd39, %fd40, %fd38;
	ld.global.f64 	%fd42, [%rd9];
	ld.global.f64 	%fd43, [%rd11];
	fma.rn.f64 	%fd44, %fd42, %fd43, %fd41;
	ld.global.f64 	%fd45, [%rd9+8];
	ld.global.f64 	%fd46, [%rd11+8];
	fma.rn.f64 	%fd47, %fd45, %fd46, %fd44;
	ld.global.f64 	%fd48, [%rd9+16];
	ld.global.f64 	%fd49, [%rd11+16];
	fma.rn.f64 	%fd50, %fd48, %fd49, %fd47;
	ld.global.f64 	%fd51, [%rd9+24];
	ld.global.f64 	%fd52, [%rd11+24];
	fma.rn.f64 	%fd53, %fd51, %fd52, %fd50;
	ld.global.f64 	%fd54, [%rd9+32];
	ld.global.f64 	%fd55, [%rd11+32];
	fma.rn.f64 	%fd56, %fd54, %fd55, %fd53;
	ld.global.f64 	%fd57, [%rd9+40];
	ld.global.f64 	%fd58, [%rd11+40];
	fma.rn.f64 	%fd59, %fd57, %fd58, %fd56;
	ld.global.f64 	%fd60, [%rd9+48];
	ld.global.f64 	%fd61, [%rd11+48];
	fma.rn.f64 	%fd62, %fd60, %fd61, %fd59;
	ld.global.f64 	%fd63, [%rd9+56];
	ld.global.f64 	%fd64, [%rd11+56];
	fma.rn.f64 	%fd115, %fd63, %fd64, %fd62;
	add.s32 	%r52, %r52, 16;
	add.s32 	%r50, %r50, 16;
	add.s32 	%r49, %r49, 16;
	setp.ne.s32 	%p3, %r50, 0;
	@%p3 bra 	$L__BB1_3;
$L__BB1_4:
	setp.eq.s32 	%p4, %r7, 0;
	@%p4 bra 	$L__BB1_13;
	and.b32  	%r17, %r6, 7;
	setp.lt.u32 	%p5, %r7, 8;
	@%p5 bra 	$L__BB1_7;
	mul.wide.s32 	%rd12, %r52, 8;
	add.s64 	%rd13, %rd1, %rd12;
	ld.global.f64 	%fd66, [%rd13];
	add.s32 	%r42, %r52, %r5;
	mul.wide.s32 	%rd14, %r42, 8;
	add.s64 	%rd15, %rd2, %rd14;
	ld.global.f64 	%fd67, [%rd15];
	fma.rn.f64 	%fd68, %fd66, %fd67, %fd115;
	ld.global.f64 	%fd69, [%rd13+8];
	ld.global.f64 	%fd70, [%rd15+8];
	fma.rn.f64 	%fd71, %fd69, %fd70, %fd68;
	ld.global.f64 	%fd72, [%rd13+16];
	ld.global.f64 	%fd73, [%rd15+16];
	fma.rn.f64 	%fd74, %fd72, %fd73, %fd71;
	ld.global.f64 	%fd75, [%rd13+24];
	ld.global.f64 	%fd76, [%rd15+24];
	fma.rn.f64 	%fd77, %fd75, %fd76, %fd74;
	ld.global.f64 	%fd78, [%rd13+32];
	ld.global.f64 	%fd79, [%rd15+32];
	fma.rn.f64 	%fd80, %fd78, %fd79, %fd77;
	ld.global.f64 	%fd81, [%rd13+40];
	ld.global.f64 	%fd82, [%rd15+40];
	fma.rn.f64 	%fd83, %fd81, %fd82, %fd80;
	ld.global.f64 	%fd84, [%rd13+48];
	ld.global.f64 	%fd85, [%rd15+48];
	fma.rn.f64 	%fd86, %fd84, %fd85, %fd83;
	ld.global.f64 	%fd87, [%rd13+56];
	ld.global.f64 	%fd88, [%rd15+56];
	fma.rn.f64 	%fd115, %fd87, %fd88, %fd86;
	add.s32 	%r52, %r52, 8;
$L__BB1_7:
	setp.eq.s32 	%p6, %r17, 0;
	@%p6 bra 	$L__BB1_13;
	and.b32  	%r20, %r6, 3;
	setp.lt.u32 	%p7, %r17, 4;
	@%p7 bra 	$L__BB1_10;
	mul.wide.s32 	%rd16, %r52, 8;
	add.s64 	%rd17, %rd1, %rd16;
	ld.global.f64 	%fd90, [%rd17];
	add.s32 	%r43, %r52, %r5;
	mul.wide.s32 	%rd18, %r43, 8;
	add.s64 	%rd19, %rd2, %rd18;
	ld.global.f64 	%fd91, [%rd19];
	fma.rn.f64 	%fd92, %fd90, %fd91, %fd115;
	ld.global.f64 	%fd93, [%rd17+8];
	ld.global.f64 	%fd94, [%rd19+8];
	fma.rn.f64 	%fd95, %fd93, %fd94, %fd92;
	ld.global.f64 	%fd96, [%rd17+16];
	ld.global.f64 	%fd97, [%rd19+16];
	fma.rn.f64 	%fd98, %fd96, %fd97, %fd95;
	ld.global.f64 	%fd99, [%rd17+24];
	ld.global.f64 	%fd100, [%rd19+24];
	fma.rn.f64 	%fd115, %fd99, %fd100, %fd98;
	add.s32 	%r52, %r52, 4;
$L__BB1_10:
	setp.eq.s32 	%p8, %r20, 0;
	@%p8 bra 	$L__BB1_13;
	add.s32 	%r44, %r2, %r31;
	mad.lo.s32 	%r45, %r44, 1089, %r52;
	mul.lo.s32 	%r46, %r1, 1089;
	sub.s32 	%r47, %r45, %r46;
	add.s32 	%r56, %r47, -1089;
	neg.s32 	%r55, %r20;
$L__BB1_12:
	.pragma "nounroll";
	mul.wide.s32 	%rd20, %r56, 8;
	add.s64 	%rd21, %rd2, %rd20;
	mul.wide.s32 	%rd22, %r52, 8;
	add.s64 	%rd23, %rd1, %rd22;
	ld.global.f64 	%fd101, [%rd23];
	ld.global.f64 	%fd102, [%rd21];
	fma.rn.f64 	%fd115, %fd101, %fd102, %fd115;
	add.s32 	%r52, %r52, 1;
	add.s32 	%r56, %r56, 1;
	add.s32 	%r55, %r55, 1;
	setp.ne.s32 	%p9, %r55, 0;
	@%p9 bra 	$L__BB1_12;
$L__BB1_13:
	cvta.to.global.u64 	%rd24, %rd5;
	mul.wide.s32 	%rd25, %r3, 8;
	add.s64 	%rd26, %rd24, %rd25;
	ld.global.f64 	%fd103, [%rd26];
	sub.f64 	%fd104, %fd103, %fd115;
	mul.lo.s32 	%r48, %r3, 1090;
	mul.wide.s32 	%rd27, %r48, 8;
	add.s64 	%rd28, %rd2, %rd27;
	ld.global.f64 	%fd105, [%rd28];
	div.rn.f64 	%fd106, %fd104, %fd105;
	add.s64 	%rd29, %rd1, %rd25;
	st.global.f64 	[%rd29], %fd106;
	ret;

}


// ===== COMPILED SASS (sm_100) =====

	.target	sm_100

	.elftype	@"ET_EXEC"


//--------------------- .note.nv.tkinfo           --------------------------
	.section	.note.nv.tkinfo,"",@"SHT_NOTE"
	.sectionflags	@"SHF_NOTE_NV_TKINFO"
	.tkinfo
        /*0018*/ 	.word	0x00000002
        /*0030*/ 	.string	""
        /*0030*/ 	.string	"ptxas"
        /*0030*/ 	.string	"Cuda compilation tools, release 13.0, V13.0.88"
        /*0030*/ 	.string	"Build cuda_13.0.r13.0/compiler.36424714_0"
        /*0030*/ 	.string	"-arch sm_100 -m 64 "



//--------------------- .note.nv.cuinfo           --------------------------
	.section	.note.nv.cuinfo,"",@"SHT_NOTE"
	.sectionflags	@"SHF_NOTE_NV_CUINFO"
        /*0018*/ 	.short	0x0002
        /*001a*/ 	.short	0x0064
        /*001c*/ 	.short	0x0082
	.zero		2


//--------------------- .nv.info                  --------------------------
	.section	.nv.info,"",@"SHT_CUDA_INFO"
	.align	4


	//----- nvinfo : EIATTR_REGCOUNT
	.align		4
        /*0000*/ 	.byte	0x04, 0x2f
        /*0002*/ 	.short	(.L_1 - .L_0)
	.align		4
.L_0:
        /*0004*/ 	.word	index@(_Z13Gauss_forwardPdS_i)
        /*0008*/ 	.word	0x00000024


	//----- nvinfo : EIATTR_FRAME_SIZE
	.align		4
.L_1:
        /*000c*/ 	.byte	0x04, 0x11
        /*000e*/ 	.short	(.L_3 - .L_2)
	.align		4
.L_2:
        /*0010*/ 	.word	index@($__internal_1_$__cuda_sm20_div_rn_f64_full)
        /*0014*/ 	.word	0x00000000


	//----- nvinfo : EIATTR_FRAME_SIZE
	.align		4
.L_3:
        /*0018*/ 	.byte	0x04, 0x11
        /*001a*/ 	.short	(.L_5 - .L_4)
	.align		4
.L_4:
        /*001c*/ 	.word	index@(_Z13Gauss_forwardPdS_i)
        /*0020*/ 	.word	0x00000000


	//----- nvinfo : EIATTR_REGCOUNT
	.align		4
.L_5:
        /*0024*/ 	.byte	0x04, 0x2f
        /*0026*/ 	.short	(.L_7 - .L_6)
	.align		4
.L_6:
        /*0028*/ 	.word	index@(_Z13Gauss_reversePdS_S_i)
        /*002c*/ 	.word	0x00000020


	//----- nvinfo : EIATTR_FRAME_SIZE
	.align		4
.L_7:
        /*0030*/ 	.byte	0x04, 0x11
        /*0032*/ 	.short	(.L_9 - .L_8)
	.align		4
.L_8:
        /*0034*/ 	.word	index@($__internal_0_$__cuda_sm20_div_rn_f64_full)
        /*0038*/ 	.word	0x00000000


	//----- nvinfo : EIATTR_FRAME_SIZE
	.align		4
.L_9:
        /*003c*/ 	.byte	0x04, 0x11
        /*003e*/ 	.short	(.L_11 - .L_10)
	.align		4
.L_10:
        /*0040*/ 	.word	index@(_Z13Gauss_reversePdS_S_i)
        /*0044*/ 	.word	0x00000000


	//----- nvinfo : EIATTR_MIN_STACK_SIZE
	.align		4
.L_11:
        /*0048*/ 	.byte	0x04, 0x12
        /*004a*/ 	.short	(.L_13 - .L_12)
	.align		4
.L_12:
        /*004c*/ 	.word	index@(_Z13Gauss_reversePdS_S_i)
        /*0050*/ 	.word	0x00000000


	//----- nvinfo : EIATTR_MIN_STACK_SIZE
	.align		4
.L_13:
        /*0054*/ 	.byte	0x04, 0x12
        /*0056*/ 	.short	(.L_15 - .L_14)
	.align		4
.L_14:
        /*0058*/ 	.word	index@(_Z13Gauss_forwardPdS_i)
        /*005c*/ 	.word	0x00000000
.L_15:


//--------------------- .nv.compat                --------------------------
	.section	.nv.compat,"",@"SHT_CUDA_COMPAT_INFO"
	.align	4
        /*0000*/ 	.byte	0x02, 0x09, 0x00, 0x00, 0x02, 0x02, 0x01, 0x00, 0x02, 0x05, 0x05, 0x00, 0x03, 0x07, 0x01, 0x01
        /*0010*/ 	.byte	0x02, 0x03, 0x00, 0x00, 0x02, 0x06, 0x01, 0x00, 0x04, 0x0b, 0x08, 0x00, 0x01, 0x00, 0x00, 0x00
        /*0020*/ 	.byte	0x00, 0x00, 0x00, 0x00


//--------------------- .nv.info._Z13Gauss_reversePdS_S_i --------------------------
	.section	.nv.info._Z13Gauss_reversePdS_S_i,"",@"SHT_CUDA_INFO"
	.sectionflags	@""
	.align	4


	//----- nvinfo : EIATTR_CUDA_API_VERSION
	.align		4
        /*0000*/ 	.byte	0x04, 0x37
        /*0002*/ 	.short	(.L_17 - .L_16)
.L_16:
        /*0004*/ 	.word	0x00000082


	//----- nvinfo : EIATTR_KPARAM_INFO
	.align		4
.L_17:
        /*0008*/ 	.byte	0x04, 0x17
        /*000a*/ 	.short	(.L_19 - .L_18)
.L_18:
        /*000c*/ 	.word	0x00000000
        /*0010*/ 	.short	0x0003
        /*0012*/ 	.short	0x0018
        /*0014*/ 	.byte	0x00, 0xf0, 0x11, 0x00


	//----- nvinfo : EIATTR_KPARAM_INFO
	.align		4
.L_19:
        /*0018*/ 	.byte	0x04, 0x17
        /*001a*/ 	.short	(.L_21 - .L_20)
.L_20:
        /*001c*/ 	.word	0x00000000
        /*0020*/ 	.short	0x0002
        /*0022*/ 	.short	0x0010
        /*0024*/ 	.byte	0x00, 0xf5, 0x21, 0x00


	//----- nvinfo : EIATTR_KPARAM_INFO
	.align		4
.L_21:
        /*0028*/ 	.byte	0x04, 0x17
        /*002a*/ 	.short	(.L_23 - .L_22)
.L_22:
        /*002c*/ 	.word	0x00000000
        /*0030*/ 	.short	0x0001
        /*0032*/ 	.short	0x0008
        /*0034*/ 	.byte	0x00, 0xf5, 0x21, 0x00


	//----- nvinfo : EIATTR_KPARAM_INFO
	.align		4
.L_23:
        /*0038*/ 	.byte	0x04, 0x17
        /*003a*/ 	.short	(.L_25 - .L_24)
.L_24:
        /*003c*/ 	.word	0x00000000
        /*0040*/ 	.short	0x0000
        /*0042*/ 	.short	0x0000
        /*0044*/ 	.byte	0x00, 0xf5, 0x21, 0x00


	//----- nvinfo : EIATTR_SPARSE_MMA_MASK
	.align		4
.L_25:
        /*0048*/ 	.byte	0x03, 0x50
        /*004a*/ 	.short	0x0000


	//----- nvinfo : EIATTR_MAXREG_COUNT
	.align		4
        /*004c*/ 	.byte	0x03, 0x1b
        /*004e*/ 	.short	0x00ff


	//----- nvinfo : EIATTR_MERCURY_ISA_VERSION
	.align		4
        /*0050*/ 	.byte	0x03, 0x5f
        /*0052*/ 	.short	0x0101


	//----- nvinfo : EIATTR_VRC_CTA_INIT_COUNT
	.align		4
        /*0054*/ 	.byte	0x02, 0x4a
	.zero		1
	.zero		1


	//----- nvinfo : EIATTR_EXIT_INSTR_OFFSETS
	.align		4
        /*0058*/ 	.byte	0x04, 0x1c
        /*005a*/ 	.short	(.L_27 - .L_26)


	//   ....[0]....
.L_26:
        /*005c*/ 	.word	0x00000cb0


	//----- nvinfo : EIATTR_CRS_STACK_SIZE
	.align		4
.L_27:
        /*0060*/ 	.byte	0x04, 0x1e
        /*0062*/ 	.short	(.L_29 - .L_28)
.L_28:
        /*0064*/ 	.word	0x00000000


	//----- nvinfo : EIATTR_CBANK_PARAM_SIZE
	.align		4
.L_29:
        /*0068*/ 	.byte	0x03, 0x19
        /*006a*/ 	.short	0x001c


	//----- nvinfo : EIATTR_PARAM_CBANK
	.align		4
        /*006c*/ 	.byte	0x04, 0x0a
        /*006e*/ 	.short	(.L_31 - .L_30)
	.align		4
.L_30:
        /*0070*/ 	.word	index@(.nv.constant0._Z13Gauss_reversePdS_S_i)
        /*0074*/ 	.short	0x0380
        /*0076*/ 	.short	0x001c


	//----- nvinfo : EIATTR_SW_WAR
	.align		4
.L_31:
        /*0078*/ 	.byte	0x04, 0x36
        /*007a*/ 	.short	(.L_33 - .L_32)
.L_32:
        /*007c*/ 	.word	0x00000008
.L_33:


//--------------------- .nv.info._Z13Gauss_forwardPdS_i --------------------------
	.section	.nv.info._Z13Gauss_forwardPdS_i,"",@"SHT_CUDA_INFO"
	.sectionflags	@""
	.align	4


	//----- nvinfo : EIATTR_CUDA_API_VERSION
	.align		4
        /*0000*/ 	.byte	0x04, 0x37
        /*0002*/ 	.short	(.L_35 - .L_34)
.L_34:
        /*0004*/ 	.word	0x00000082


	//----- nvinfo : EIATTR_KPARAM_INFO
	.align		4
.L_35:
        /*0008*/ 	.byte	0x04, 0x17
        /*000a*/ 	.short	(.L_37 - .L_36)
.L_36:
        /*000c*/ 	.word	0x00000000
        /*0010*/ 	.short	0x0002
        /*0012*/ 	.short	0x0010
        /*0014*/ 	.byte	0x00, 0xf0, 0x11, 0x00


	//----- nvinfo : EIATTR_KPARAM_INFO
	.align		4
.L_37:
        /*0018*/ 	.byte	0x04, 0x17
        /*001a*/ 	.short	(.L_39 - .L_38)
.L_38:
        /*001c*/ 	.word	0x00000000
        /*0020*/ 	.short	0x0001
        /*0022*/ 	.short	0x0008
        /*0024*/ 	.byte	0x00, 0xf5, 0x21, 0x00


	//----- nvinfo : EIATTR_KPARAM_INFO
	.align		4
.L_39:
        /*0028*/ 	.byte	0x04, 0x17
        /*002a*/ 	.short	(.L_41 - .L_40)
.L_40:
        /*002c*/ 	.word	0x00000000
        /*0030*/ 	.short	0x0000
        /*0032*/ 	.short	0x0000
        /*0034*/ 	.byte	0x00, 0xf5, 0x21, 0x00


	//----- nvinfo : EIATTR_SPARSE_MMA_MASK
	.align		4
.L_41:
        /*0038*/ 	.byte	0x03, 0x50
        /*003a*/ 	.short	0x0000


	//----- nvinfo : EIATTR_MAXREG_COUNT
	.align		4
        /*003c*/ 	.byte	0x03, 0x1b
        /*003e*/ 	.short	0x00ff


	//----- nvinfo : EIATTR_MERCURY_ISA_VERSION
	.align		4
        /*0040*/ 	.byte	0x03, 0x5f
        /*0042*/ 	.short	0x0101


	//----- nvinfo : EIATTR_VRC_CTA_INIT_COUNT
	.align		4
        /*0044*/ 	.byte	0x02, 0x4a
	.zero		1
	.zero		1


	//----- nvinfo : EIATTR_EXIT_INSTR_OFFSETS
	.align		4
        /*0048*/ 	.byte	0x04, 0x1c
        /*004a*/ 	.short	(.L_43 - .L_42)


	//   ....[0]....
.L_42:
        /*004c*/ 	.word	0x00000090


	//   ....[1]....
        /*0050*/ 	.word	0x00000fe0


	//----- nvinfo : EIATTR_CRS_STACK_SIZE
	.align		4
.L_43:
        /*0054*/ 	.byte	0x04, 0x1e
        /*0056*/ 	.short	(.L_45 - .L_44)
.L_44:
        /*0058*/ 	.word	0x00000000


	//----- nvinfo : EIATTR_CBANK_PARAM_SIZE
	.align		4
.L_45:
        /*005c*/ 	.byte	0x03, 0x19
        /*005e*/ 	.short	0x0014


	//----- nvinfo : EIATTR_PARAM_CBANK
	.align		4
        /*0060*/ 	.byte	0x04, 0x0a
        /*0062*/ 	.short	(.L_47 - .L_46)
	.align		4
.L_46:
        /*0064*/ 	.word	index@(.nv.constant0._Z13Gauss_forwardPdS_i)
        /*0068*/ 	.short	0x0380
        /*006a*/ 	.short	0x0014


	//----- nvinfo : EIATTR_SW_WAR
	.align		4
.L_47:
        /*006c*/ 	.byte	0x04, 0x36
        /*006e*/ 	.short	(.L_49 - .L_48)
.L_48:
        /*0070*/ 	.word	0x00000008
.L_49:


//--------------------- .nv.callgraph             --------------------------
	.section	.nv.callgraph,"",@"SHT_CUDA_CALLGRAPH"
	.align	4
	.sectionentsize	8
	.align		4
        /*0000*/ 	.word	0x00000000
	.align		4
        /*0004*/ 	.word	0xffffffff
	.align		4
        /*0008*/ 	.word	0x00000000
	.align		4
        /*000c*/ 	.word	0xfffffffe
	.align		4
        /*0010*/ 	.word	0x00000000
	.align		4
        /*0014*/ 	.word	0xfffffffd
	.align		4
        /*0018*/ 	.word	0x00000000
	.align		4
        /*001c*/ 	.word	0xfffffffc


//--------------------- .text._Z13Gauss_reversePdS_S_i --------------------------
	.section	.text._Z13Gauss_reversePdS_S_i,"ax",@progbits
	.align	128
        .global         _Z13Gauss_reversePdS_S_i
        .type           _Z13Gauss_reversePdS_S_i,@function
        .size           _Z13Gauss_reversePdS_S_i,(.L_x_36 - _Z13Gauss_reversePdS_S_i)
        .other          _Z13Gauss_reversePdS_S_i,@"STO_CUDA_ENTRY STV_DEFAULT"
_Z13Gauss_reversePdS_S_i:
.text._Z13Gauss_reversePdS_S_i:
[----:B------:R-:W-:Y:S08]  /*0000*/  LDC R1, c[0x0][0x37c] ;  /* 0x0000df00ff017b82 */ /* 0x000ff00000000800 */
[----:B------:R-:W0:Y:S01]  /*0010*/  S2UR UR4, SR_CTAID.X ;  /* 0x00000000000479c3 */ /* 0x000e220000002500 */
[----:B------:R-:W1:Y:S01]  /*0020*/  S2R R0, SR_TID.X ;  /* 0x0000000000007919 */ /* 0x000e620000002100 */
[----:B------:R-:W1:Y:S01]  /*0030*/  LDCU UR6, c[0x0][0x398] ;  /* 0x00007300ff0677ac */ /* 0x000e620008000800 */
[----:B------:R-:W-:Y:S01]  /*0040*/  BSSY.RECONVERGENT B0, `(.L_x_0) ;  /* 0x00000a7000007945 */ /* 0x000fe20003800200 */
[----:B------:R-:W-:-:S04]  /*0050*/  CS2R R24, SRZ ;  /* 0x0000000000187805 */ /* 0x000fc8000001ff00 */
[----:B------:R-:W0:Y:S02]  /*0060*/  LDC R3, c[0x0][0x360] ;  /* 0x0000d800ff037b82 */ /* 0x000e240000000800 */
[----:B0-----:R-:W-:Y:S01]  /*0070*/  IMAD R3, R3, UR4, RZ ;  /* 0x0000000403037c24 */ /* 0x001fe2000f8e02ff */
[----:B------:R-:W0:Y:S04]  /*0080*/  LDCU.64 UR4, c[0x0][0x358] ;  /* 0x00006b00ff0477ac */ /* 0x000e280008000a00 */
[----:B------:R-:W-:-:S04]  /*0090*/  LOP3.LUT R5, RZ, R3, RZ, 0x33, !PT ;  /* 0x00000003ff057212 */ /* 0x000fc800078e33ff */
[----:B-1----:R-:W-:-:S05]  /*00a0*/  IADD3 R2, PT, PT, R0, UR6, R5 ;  /* 0x0000000600027c10 */ /* 0x002fca000fffe005 */
[----:B------:R-:W-:-:S05]  /*00b0*/  VIADD R5, R2, 0x1 ;  /* 0x0000000102057836 */ /* 0x000fca0000000000 */
[----:B------:R-:W-:-:S13]  /*00c0*/  ISETP.GE.AND P0, PT, R5, UR6, PT ;  /* 0x0000000605007c0c */ /* 0x000fda000bf06270 */
[----:B0-----:R-:W-:Y:S05]  /*00d0*/  @P0 BRA `(.L_x_1) ;  /* 0x0000000800740947 */ /* 0x001fea0003800000 */
[----:B------:R-:W-:Y:S01]  /*00e0*/  IMAD.IADD R6, R0, 0x1, -R3 ;  /* 0x0000000100067824 */ /* 0x000fe200078e0a03 */
[----:B------:R-:W-:Y:S01]  /*00f0*/  BSSY.RECONVERGENT B1, `(.L_x_2) ;  /* 0x000004b000017945 */ /* 0x000fe20003800200 */
[----:B------:R-:W-:Y:S01]  /*0100*/  IMAD.IADD R4, R3, 0x1, -R0 ;  /* 0x0000000103047824 */ /* 0x000fe200078e0a00 */
[----:B------:R-:W-:Y:S02]  /*0110*/  CS2R R24, SRZ ;  /* 0x0000000000187805 */ /* 0x000fe4000001ff00 */
[----:B------:R-:W-:Y:S02]  /*0120*/  ISETP.GT.U32.AND P1, PT, R6, -0x10, PT ;  /* 0xfffffff00600780c */ /* 0x000fe40003f24070 */
[----:B------:R-:W-:-:S04]  /*0130*/  LOP3.LUT R26, R4, 0xf, RZ, 0xc0, !PT ;  /* 0x0000000f041a7812 */ /* 0x000fc800078ec0ff */
[----:B------:R-:W-:-:S07]  /*0140*/  ISETP.NE.AND P0, PT, R26, RZ, PT ;  /* 0x000000ff1a00720c */ /* 0x000fce0003f05270 */
[----:B------:R-:W-:Y:S06]  /*0150*/  @P1 BRA `(.L_x_3) ;  /* 0x0000000400101947 */ /* 0x000fec0003800000 */
[----:B------:R-:W0:Y:S01]  /*0160*/  LDC.64 R8, c[0x0][0x390] ;  /* 0x0000e400ff087b82 */ /* 0x000e220000000a00 */
[----:B------:R-:W-:Y:S01]  /*0170*/  VIADD R7, R0, UR6 ;  /* 0x0000000600077c36 */ /* 0x000fe20008000000 */
[----:B------:R-:W-:Y:S01]  /*0180*/  LOP3.LUT R28, R4, 0xfffffff0, RZ, 0xc0, !PT ;  /* 0xfffffff0041c7812 */ /* 0x000fe200078ec0ff */
[----:B------:R-:W-:Y:S01]  /*0190*/  IMAD R10, R3, 0x442, RZ ;  /* 0x00000442030a7824 */ /* 0x000fe200078e02ff */
[----:B------:R-:W-:-:S03]  /*01a0*/  CS2R R24, SRZ ;  /* 0x0000000000187805 */ /* 0x000fc6000001ff00 */
[----:B------:R-:W-:Y:S01]  /*01b0*/  IMAD R10, R7, 0x442, -R10 ;  /* 0x00000442070a7824 */ /* 0x000fe200078e0a0a */
[----:B------:R-:W1:Y:S01]  /*01c0*/  LDC.64 R12, c[0x0][0x380] ;  /* 0x0000e000ff0c7b82 */ /* 0x000e620000000a00 */
[----:B------:R-:W-:Y:S02]  /*01d0*/  IMAD.MOV R28, RZ, RZ, -R28 ;  /* 0x000000ffff1c7224 */ /* 0x000fe400078e0a1c */
[----:B------:R-:W-:Y:S01]  /*01e0*/  VIADD R27, R10, 0xfffffbbf ;  /* 0xfffffbbf0a1b7836 */ /* 0x000fe20000000000 */
[----:B0-----:R-:W-:-:S05]  /*01f0*/  IADD3 R6, P1, PT, R8, 0x40, RZ ;  /* 0x0000004008067810 */ /* 0x001fca0007f3e0ff */
[----:B------:R-:W-:Y:S01]  /*0200*/  IMAD.X R7, RZ, RZ, R9, P1 ;  /* 0x000000ffff077224 */ /* 0x000fe200008e0609 */
[----:B-1----:R-:W-:-:S05]  /*0210*/  IADD3 R8, P2, PT, R12, 0x40, RZ ;  /* 0x000000400c087810 */ /* 0x002fca0007f5e0ff */
[----:B------:R-:W-:-:S08]  /*0220*/  IMAD.X R9, RZ, RZ, R13, P2 ;  /* 0x000000ffff097224 */ /* 0x000fd000010e060d */
.L_x_4:
[----:B------:R-:W-:-:S04]  /*0230*/  IMAD.WIDE R10, R5, 0x8, R6 ;  /* 0x00000008050a7825 */ /* 0x000fc800078e0206 */
[----:B------:R-:W-:Y:S01]  /*0240*/  IMAD.WIDE R22, R27, 0x8, R8 ;  /* 0x000000081b167825 */ /* 0x000fe200078e0208 */
[----:B------:R-:W2:Y:S04]  /*0250*/  LDG.E.64 R12, desc[UR4][R10.64+-0x40] ;  /* 0xffffc0040a0c7981 */ /* 0x000ea8000c1e1b00 */
[----:B------:R-:W2:Y:S04]  /*0260*/  LDG.E.64 R20, desc[UR4][R22.64+-0x40] ;  /* 0xffffc00416147981 */ /* 0x000ea8000c1e1b00 */
[----:B------:R-:W3:Y:S04]  /*0270*/  LDG.E.64 R14, desc[UR4][R10.64+-0x38] ;  /* 0xffffc8040a0e7981 */ /* 0x000ee8000c1e1b00 */
[----:B------:R-:W3:Y:S04]  /*0280*/  LDG.E.64 R18, desc[UR4][R22.64+-0x38] ;  /* 0xffffc80416127981 */ /* 0x000ee8000c1e1b00 */
[----:B------:R-:W4:Y:S01]  /*0290*/  LDG.E.64 R16, desc[UR4][R22.64+-0x30] ;  /* 0xffffd00416107981 */ /* 0x000f22000c1e1b00 */
[----:B--2---:R-:W-:-:S03]  /*02a0*/  DFMA R20, R12, R20, R24 ;  /* 0x000000140c14722b */ /* 0x004fc60000000018 */
[----:B------:R-:W4:Y:S04]  /*02b0*/  LDG.E.64 R12, desc[UR4][R10.64+-0x30] ;  /* 0xffffd0040a0c7981 */ /* 0x000f28000c1e1b00 */
[----:B------:R-:W2:Y:S01]  /*02c0*/  LDG.E.64 R24, desc[UR4][R22.64+0x38] ;  /* 0x0000380416187981 */ /* 0x000ea2000c1e1b00 */
[----:B---3--:R-:W-:-:S03]  /*02d0*/  DFMA R18, R14, R18, R20 ;  /* 0x000000120e12722b */ /* 0x008fc60000000014 */
[----:B------:R-:W3:Y:S04]  /*02e0*/  LDG.E.64 R14, desc[UR4][R10.64+-0x28] ;  /* 0xffffd8040a0e7981 */ /* 0x000ee8000c1e1b00 */
[----:B------:R-:W3:Y:S01]  /*02f0*/  LDG.E.64 R20, desc[UR4][R22.64+-0x28] ;  /* 0xffffd80416147981 */ /* 0x000ee2000c1e1b00 */
[----:B----4-:R-:W-:-:S03]  /*0300*/  DFMA R16, R12, R16, R18 ;  /* 0x000000100c10722b */ /* 0x010fc60000000012 */
[----:B------:R-:W4:Y:S04]  /*0310*/  LDG.E.64 R12, desc[UR4][R10.64+-0x20] ;  /* 0xffffe0040a0c7981 */ /* 0x000f28000c1e1b00 */
[----:B------:R-:W4:Y:S01]  /*0320*/  LDG.E.64 R18, desc[UR4][R22.64+-0x20] ;  /* 0xffffe00416127981 */ /* 0x000f22000c1e1b00 */
        /* <DEDUP_REMOVED lines=29> */
[----:B------:R-:W4:Y:S04]  /*0500*/  LDG.E.64 R14, desc[UR4][R22.64+0x30] ;  /* 0x00003004160e7981 */ /* 0x000f28000c1e1b00 */
[----:B------:R-:W2:Y:S01]  /*0510*/  LDG.E.64 R10, desc[UR4][R10.64+0x38] ;  /* 0x000038040a0a7981 */ /* 0x000ea2000c1e1b00 */
[----:B------:R-:W-:Y:S01]  /*0520*/  VIADD R28, R28, 0x10 ;  /* 0x000000101c1c7836 */ /* 0x000fe20000000000 */
[----:B---3--:R-:W-:-:S04]  /*0530*/  DFMA R16, R16, R18, R20 ;  /* 0x000000121010722b */ /* 0x008fc80000000014 */
[----:B------:R-:W-:Y:S01]  /*0540*/  ISETP.NE.AND P1, PT, R28, RZ, PT ;  /* 0x000000ff1c00720c */ /* 0x000fe20003f25270 */
[----:B------:R-:W-:Y:S02]  /*0550*/  VIADD R5, R5, 0x10 ;  /* 0x0000001005057836 */ /* 0x000fe40000000000 */
[----:B------:R-:W-:Y:S01]  /*0560*/  VIADD R27, R27, 0x10 ;  /* 0x000000101b1b7836 */ /* 0x000fe20000000000 */
[----:B----4-:R-:W-:-:S08]  /*0570*/  DFMA R12, R12, R14, R16 ;  /* 0x0000000e0c0c722b */ /* 0x010fd00000000010 */
[----:B--2---:R-:W-:Y:S01]  /*0580*/  DFMA R24, R10, R24, R12 ;  /* 0x000000180a18722b */ /* 0x004fe2000000000c */
[----:B------:R-:W-:Y:S10]  /*0590*/  @P1 BRA `(.L_x_4) ;  /* 0xfffffffc00241947 */ /* 0x000ff4000383ffff */
.L_x_3:
[----:B------:R-:W-:Y:S05]  /*05a0*/  BSYNC.RECONVERGENT B1 ;  /* 0x0000000000017941 */ /* 0x000fea0003800200 */
.L_x_2:
[----:B------:R-:W-:Y:S05]  /*05b0*/  @!P0 BRA `(.L_x_1) ;  /* 0x00000004003c8947 */ /* 0x000fea0003800000 */
[----:B------:R-:W-:Y:S01]  /*05c0*/  ISETP.GE.U32.AND P0, PT, R26, 0x8, PT ;  /* 0x000000081a00780c */ /* 0x000fe20003f06070 */
[----:B------:R-:W-:Y:S01]  /*05d0*/  BSSY.RECONVERGENT B1, `(.L_x_5) ;  /* 0x0000022000017945 */ /* 0x000fe20003800200 */
[----:B------:R-:W-:-:S04]  /*05e0*/  LOP3.LUT R27, R4, 0x7, RZ, 0xc0, !PT ;  /* 0x00000007041b7812 */ /* 0x000fc800078ec0ff */
[----:B------:R-:W-:-:S07]  /*05f0*/  ISETP.NE.AND P1, PT, R27, RZ, PT ;  /* 0x000000ff1b00720c */ /* 0x000fce0003f25270 */
[----:B------:R-:W-:Y:S06]  /*0600*/  @!P0 BRA `(.L_x_6) ;  /* 0x0000000000788947 */ /* 0x000fec0003800000 */
[----:B------:R-:W0:Y:S01]  /*0610*/  LDC.64 R8, c[0x0][0x380] ;  /* 0x0000e000ff087b82 */ /* 0x000e220000000a00 */
[----:B------:R-:W-:-:S07]  /*0620*/  IMAD R11, R2, 0x441, R5 ;  /* 0x00000441020b7824 */ /* 0x000fce00078e0205 */
[----:B------:R-:W1:Y:S01]  /*0630*/  LDC.64 R6, c[0x0][0x390] ;  /* 0x0000e400ff067b82 */ /* 0x000e620000000a00 */
[----:B0-----:R-:W-:-:S05]  /*0640*/  IMAD.WIDE R8, R11, 0x8, R8 ;  /* 0x000000080b087825 */ /* 0x001fca00078e0208 */
[----:B------:R-:W2:Y:S01]  /*0650*/  LDG.E.64 R10, desc[UR4][R8.64] ;  /* 0x00000004080a7981 */ /* 0x000ea2000c1e1b00 */
[----:B-1----:R-:W-:-:S03]  /*0660*/  IMAD.WIDE R6, R5, 0x8, R6 ;  /* 0x0000000805067825 */ /* 0x002fc600078e0206 */
[----:B------:R-:W3:Y:S04]  /*0670*/  LDG.E.64 R18, desc[UR4][R8.64+0x8] ;  /* 0x0000080408127981 */ /* 0x000ee8000c1e1b00 */
[----:B------:R-:W2:Y:S04]  /*0680*/  LDG.E.64 R12, desc[UR4][R6.64] ;  /* 0x00000004060c7981 */ /* 0x000ea8000c1e1b00 */
[----:B------:R-:W3:Y:S04]  /*0690*/  LDG.E.64 R20, desc[UR4][R6.64+0x8] ;  /* 0x0000080406147981 */ /* 0x000ee8000c1e1b00 */
[----:B------:R-:W4:Y:S04]  /*06a0*/  LDG.E.64 R14, desc[UR4][R8.64+0x10] ;  /* 0x00001004080e7981 */ /* 0x000f28000c1e1b00 */
[----:B------:R-:W4:Y:S04]  /*06b0*/  LDG.E.64 R16, desc[UR4][R6.64+0x10] ;  /* 0x0000100406107981 */ /* 0x000f28000c1e1b00 */
[----:B------:R-:W5:Y:S04]  /*06c0*/  LDG.E.64 R22, desc[UR4][R8.64+0x20] ;  /* 0x0000200408167981 */ /* 0x000f68000c1e1b00 */
[----:B------:R-:W5:Y:S01]  /*06d0*/  LDG.E.64 R28, desc[UR4][R6.64+0x38] ;  /* 0x00003804061c7981 */ /* 0x000f62000c1e1b00 */
[----:B--2---:R-:W-:-:S03]  /*06e0*/  DFMA R24, R12, R10, R24 ;  /* 0x0000000a0c18722b */ /* 0x004fc60000000018 */
[----:B------:R-:W2:Y:S04]  /*06f0*/  LDG.E.64 R10, desc[UR4][R8.64+0x18] ;  /* 0x00001804080a7981 */ /* 0x000ea8000c1e1b00 */
[----:B------:R-:W2:Y:S01]  /*0700*/  LDG.E.64 R12, desc[UR4][R6.64+0x18] ;  /* 0x00001804060c7981 */ /* 0x000ea2000c1e1b00 */
[----:B---3--:R-:W-:-:S03]  /*0710*/  DFMA R18, R20, R18, R24 ;  /* 0x000000121412722b */ /* 0x008fc60000000018 */
[----:B------:R-:W5:Y:S04]  /*0720*/  LDG.E.64 R20, desc[UR4][R6.64+0x20] ;  /* 0x0000200406147981 */ /* 0x000f68000c1e1b00 */
[----:B------:R-:W3:Y:S01]  /*0730*/  LDG.E.64 R24, desc[UR4][R8.64+0x38] ;  /* 0x0000380408187981 */ /* 0x000ee2000c1e1b00 */
[----:B----4-:R-:W-:-:S03]  /*0740*/  DFMA R14, R16, R14, R18 ;  /* 0x0000000e100e722b */ /* 0x010fc60000000012 */
[----:B------:R-:W4:Y:S04]  /*0750*/  LDG.E.64 R18, desc[UR4][R8.64+0x28] ;  /* 0x0000280408127981 */ /* 0x000f28000c1e1b00 */
[----:B------:R-:W4:Y:S01]  /*0760*/  LDG.E.64 R16, desc[UR4][R6.64+0x28] ;  /* 0x0000280406107981 */ /* 0x000f22000c1e1b00 */
[----:B--2---:R-:W-:-:S03]  /*0770*/  DFMA R10, R12, R10, R14 ;  /* 0x0000000a0c0a722b */ /* 0x004fc6000000000e */
[----:B------:R-:W2:Y:S04]  /*0780*/  LDG.E.64 R14, desc[UR4][R8.64+0x30] ;  /* 0x00003004080e7981 */ /* 0x000ea8000c1e1b00 */
[----:B------:R-:W2:Y:S01]  /*0790*/  LDG.E.64 R12, desc[UR4][R6.64+0x30] ;  /* 0x00003004060c7981 */ /* 0x000ea2000c1e1b00 */
[----:B-----5:R-:W-:-:S08]  /*07a0*/  DFMA R10, R20, R22, R10 ;  /* 0x00000016140a722b */ /* 0x020fd0000000000a */
[----:B----4-:R-:W-:Y:S01]  /*07b0*/  DFMA R10, R16, R18, R10 ;  /* 0x00000012100a722b */ /* 0x010fe2000000000a */
[----:B------:R-:W-:-:S07]  /*07c0*/  VIADD R5, R5, 0x8 ;  /* 0x0000000805057836 */ /* 0x000fce0000000000 */
[----:B--2---:R-:W-:-:S08]  /*07d0*/  DFMA R10, R12, R14, R10 ;  /* 0x0000000e0c0a722b */ /* 0x004fd0000000000a */
[----:B---3--:R-:W-:-:S11]  /*07e0*/  DFMA R24, R28, R24, R10 ;  /* 0x000000181c18722b */ /* 0x008fd6000000000a */
.L_x_6:
[----:B------:R-:W-:Y:S05]  /*07f0*/  BSYNC.RECONVERGENT B1 ;  /* 0x0000000000017941 */ /* 0x000fea0003800200 */
.L_x_5:
        /* <DEDUP_REMOVED lines=19> */
[----:B------:R-:W-:Y:S01]  /*0930*/  VIADD R5, R5, 0x4 ;  /* 0x0000000405057836 */ /* 0x000fe20000000000 */
[----:B--2---:R-:W-:-:S08]  /*0940*/  DFMA R8, R10, R8, R24 ;  /* 0x000000080a08722b */ /* 0x004fd00000000018 */
[----:B---3--:R-:W-:-:S08]  /*0950*/  DFMA R8, R14, R12, R8 ;  /* 0x0000000c0e08722b */ /* 0x008fd00000000008 */
[----:B----4-:R-:W-:-:S08]  /*0960*/  DFMA R8, R18, R16, R8 ;  /* 0x000000101208722b */ /* 0x010fd00000000008 */
[----:B-----5:R-:W-:-:S11]  /*0970*/  DFMA R24, R26, R20, R8 ;  /* 0x000000141a18722b */ /* 0x020fd60000000008 */
.L_x_8:
[----:B------:R-:W-:Y:S05]  /*0980*/  BSYNC.RECONVERGENT B1 ;  /* 0x0000000000017941 */ /* 0x000fea0003800200 */
.L_x_7:
[----:B------:R-:W-:Y:S05]  /*0990*/  @!P1 BRA `(.L_x_1) ;  /* 0x0000000000449947 */ /* 0x000fea0003800000 */
[----:B------:R-:W0:Y:S01]  /*09a0*/  LDC.64 R8, c[0x0][0x390] ;  /* 0x0000e400ff087b82 */ /* 0x000e220000000a00 */
[----:B------:R-:W-:Y:S02]  /*09b0*/  VIADD R0, R0, UR6 ;  /* 0x0000000600007c36 */ /* 0x000fe40008000000 */
[----:B------:R-:W-:Y:S02]  /*09c0*/  IMAD.MOV R4, RZ, RZ, -R4 ;  /* 0x000000ffff047224 */ /* 0x000fe400078e0a04 */
[----:B------:R-:W-:-:S03]  /*09d0*/  IMAD R0, R0, 0x441, R5 ;  /* 0x0000044100007824 */ /* 0x000fc600078e0205 */
[----:B------:R-:W1:Y:S01]  /*09e0*/  LDC.64 R6, c[0x0][0x380] ;  /* 0x0000e000ff067b82 */ /* 0x000e620000000a00 */
[----:B------:R-:W-:-:S05]  /*09f0*/  IMAD R0, R3, -0x441, R0 ;  /* 0xfffffbbf03007824 */ /* 0x000fca00078e0200 */
[----:B------:R-:W-:-:S07]  /*0a00*/  IADD3 R3, PT, PT, R0, -0x441, RZ ;  /* 0xfffffbbf00037810 */ /* 0x000fce0007ffe0ff */
.L_x_9:
[----:B-1----:R-:W-:-:S04]  /*0a10*/  IMAD.WIDE R10, R3, 0x8, R6 ;  /* 0x00000008030a7825 */ /* 0x002fc800078e0206 */
[C---:B0-----:R-:W-:Y:S02]  /*0a20*/  IMAD.WIDE R12, R5.reuse, 0x8, R8 ;  /* 0x00000008050c7825 */ /* 0x041fe400078e0208 */
[----:B------:R-:W2:Y:S04]  /*0a30*/  LDG.E.64 R10, desc[UR4][R10.64] ;  /* 0x000000040a0a7981 */ /* 0x000ea8000c1e1b00 */
[----:B------:R-:W2:Y:S01]  /*0a40*/  LDG.E.64 R12, desc[UR4][R12.64] ;  /* 0x000000040c0c7981 */ /* 0x000ea2000c1e1b00 */
[----:B------:R-:W-:Y:S02]  /*0a50*/  VIADD R4, R4, 0x1 ;  /* 0x0000000104047836 */ /* 0x000fe40000000000 */
[----:B------:R-:W-:Y:S02]  /*0a60*/  VIADD R5, R5, 0x1 ;  /* 0x0000000105057836 */ /* 0x000fe40000000000 */
[----:B------:R-:W-:Y:S01]  /*0a70*/  VIADD R3, R3, 0x1 ;  /* 0x0000000103037836 */ /* 0x000fe20000000000 */
[----:B------:R-:W-:Y:S01]  /*0a80*/  ISETP.NE.AND P0, PT, R4, RZ, PT ;  /* 0x000000ff0400720c */ /* 0x000fe20003f05270 */
[----:B--2---:R-:W-:-:S12]  /*0a90*/  DFMA R24, R12, R10, R24 ;  /* 0x0000000a0c18722b */ /* 0x004fd80000000018 */
[----:B------:R-:W-:Y:S05]  /*0aa0*/  @P0 BRA `(.L_x_9) ;  /* 0xfffffffc00d80947 */ /* 0x000fea000383ffff */
.L_x_1:
[----:B------:R-:W-:Y:S05]  /*0ab0*/  BSYNC.RECONVERGENT B0 ;  /* 0x0000000000007941 */ /* 0x000fea0003800200 */
.L_x_0:
[----:B------:R-:W0:Y:S01]  /*0ac0*/  LDC.64 R6, c[0x0][0x380] ;  /* 0x0000e000ff067b82 */ /* 0x000e220000000a00 */
[----:B------:R-:W-:-:S07]  /*0ad0*/  IMAD R3, R2, 0x442, RZ ;  /* 0x0000044202037824 */ /* 0x000fce00078e02ff */
[----:B------:R-:W1:Y:S01]  /*0ae0*/  LDC.64 R4, c[0x0][0x388] ;  /* 0x0000e200ff047b82 */ /* 0x000e620000000a00 */
[----:B0-----:R-:W-:-:S06]  /*0af0*/  IMAD.WIDE R6, R3, 0x8, R6 ;  /* 0x0000000803067825 */ /* 0x001fcc00078e0206 */
[----:B------:R-:W2:Y:S01]  /*0b00*/  LDG.E.64 R6, desc[UR4][R6.64] ;  /* 0x0000000406067981 */ /* 0x000ea2000c1e1b00 */
[----:B-1----:R-:W-:-:S06]  /*0b10*/  IMAD.WIDE R4, R2, 0x8, R4 ;  /* 0x0000000802047825 */ /* 0x002fcc00078e0204 */
[----:B------:R-:W3:Y:S01]  /*0b20*/  LDG.E.64 R4, desc[UR4][R4.64] ;  /* 0x0000000404047981 */ /* 0x000ee2000c1e1b00 */
[----:B------:R-:W-:Y:S01]  /*0b30*/  IMAD.MOV.U32 R8, RZ, RZ, 0x1 ;  /* 0x00000001ff087424 */ /* 0x000fe200078e00ff */
[----:B------:R-:W-:Y:S01]  /*0b40*/  BSSY.RECONVERGENT B0, `(.L_x_10) ;  /* 0x0000013000007945 */ /* 0x000fe20003800200 */
[----:B--2---:R-:W0:Y:S04]  /*0b50*/  MUFU.RCP64H R9, R7 ;  /* 0x0000000700097308 */ /* 0x004e280000001800 */
[----:B0-----:R-:W-:-:S08]  /*0b60*/  DFMA R10, -R6, R8, 1 ;  /* 0x3ff00000060a742b */ /* 0x001fd00000000108 */
[----:B------:R-:W-:-:S08]  /*0b70*/  DFMA R10, R10, R10, R10 ;  /* 0x0000000a0a0a722b */ /* 0x000fd0000000000a */
[----:B------:R-:W-:Y:S02]  /*0b80*/  DFMA R10, R8, R10, R8 ;  /* 0x0000000a080a722b */ /* 0x000fe40000000008 */
[----:B---3--:R-:W-:-:S06]  /*0b90*/  DADD R8, R4, -R24 ;  /* 0x0000000004087229 */ /* 0x008fcc0000000818 */
[----:B------:R-:W-:-:S04]  /*0ba0*/  DFMA R12, -R6, R10, 1 ;  /* 0x3ff00000060c742b */ /* 0x000fc8000000010a */
[----:B------:R-:W-:-:S04]  /*0bb0*/  FSETP.GEU.AND P1, PT, |R9|, 6.5827683646048100446e-37, PT ;  /* 0x036000000900780b */ /* 0x000fc80003f2e200 */
[----:B------:R-:W-:-:S08]  /*0bc0*/  DFMA R12, R10, R12, R10 ;  /* 0x0000000c0a0c722b */ /* 0x000fd0000000000a */
[----:B------:R-:W-:-:S08]  /*0bd0*/  DMUL R10, R8, R12 ;  /* 0x0000000c080a7228 */ /* 0x000fd00000000000 */
[----:B------:R-:W-:-:S08]  /*0be0*/  DFMA R14, -R6, R10, R8 ;  /* 0x0000000a060e722b */ /* 0x000fd00000000108 */
[----:B------:R-:W-:-:S10]  /*0bf0*/  DFMA R4, R12, R14, R10 ;  /* 0x0000000e0c04722b */ /* 0x000fd4000000000a */
[----:B------:R-:W-:-:S05]  /*0c00*/  FFMA R0, RZ, R7, R5 ;  /* 0x00000007ff007223 */ /* 0x000fca0000000005 */
[----:B------:R-:W-:-:S13]  /*0c10*/  FSETP.GT.AND P0, PT, |R0|, 1.469367938527859385e-39, PT ;  /* 0x001000000000780b */ /* 0x000fda0003f04200 */
[----:B------:R-:W-:Y:S05]  /*0c20*/  @P0 BRA P1, `(.L_x_11) ;  /* 0x0000000000100947 */ /* 0x000fea0000800000 */
[----:B------:R-:W-:-:S07]  /*0c30*/  MOV R0, 0xc50 ;  /* 0x00000c5000007802 */ /* 0x000fce0000000f00 */
[----:B------:R-:W-:Y:S05]  /*0c40*/  CALL.REL.NOINC `($__internal_0_$__cuda_sm20_div_rn_f64_full) ;  /* 0x00000000001c7944 */ /* 0x000fea0003c00000 */
[----:B------:R-:W-:Y:S02]  /*0c50*/  IMAD.MOV.U32 R4, RZ, RZ, R12 ;  /* 0x000000ffff047224 */ /* 0x000fe400078e000c */
[----:B------:R-:W-:-:S07]  /*0c60*/  IMAD.MOV.U32 R5, RZ, RZ, R13 ;  /* 0x000000ffff057224 */ /* 0x000fce00078e000d */
.L_x_11:
[----:B------:R-:W-:Y:S05]  /*0c70*/  BSYNC.RECONVERGENT B0 ;  /* 0x0000000000007941 */ /* 0x000fea0003800200 */
.L_x_10:
[----:B------:R-:W0:Y:S02]  /*0c80*/  LDC.64 R6, c[0x0][0x390] ;  /* 0x0000e400ff067b82 */ /* 0x000e240000000a00 */
[----:B0-----:R-:W-:-:S05]  /*0c90*/  IMAD.WIDE R2, R2, 0x8, R6 ;  /* 0x0000000802027825 */ /* 0x001fca00078e0206 */
[----:B------:R-:W-:Y:S01]  /*0ca0*/  STG.E.64 desc[UR4][R2.64], R4 ;  /* 0x0000000402007986 */ /* 0x000fe2000c101b04 */
[----:B------:R-:W-:Y:S05]  /*0cb0*/  EXIT ;  /* 0x000000000000794d */ /* 0x000fea0003800000 */
        .weak           $__internal_0_$__cuda_sm20_div_rn_f64_full
        .type           $__internal_0_$__cuda_sm20_div_rn_f64_full,@function
        .size           $__internal_0_$__cuda_sm20_div_rn_f64_full,(.L_x_36 - $__internal_0_$__cuda_sm20_div_rn_f64_full)
$__internal_0_$__cuda_sm20_div_rn_f64_full:
[C---:B------:R-:W-:Y:S01]  /*0cc0*/  FSETP.GEU.AND P0, PT, |R7|.reuse, 1.469367938527859385e-39, PT ;  /* 0x001000000700780b */ /* 0x040fe20003f0e200 */
[----:B------:R-:W-:Y:S01]  /*0cd0*/  IMAD.MOV.U32 R16, RZ, RZ, 0x1 ;  /* 0x00000001ff107424 */ /* 0x000fe200078e00ff */
[----:B------:R-:W-:Y:S01]  /*0ce0*/  LOP3.LUT R4, R7, 0x800fffff, RZ, 0xc0, !PT ;  /* 0x800fffff07047812 */ /* 0x000fe200078ec0ff */
[----:B------:R-:W-:Y:S01]  /*0cf0*/  BSSY.RECONVERGENT B1, `(.L_x_12) ;  /* 0x0000055000017945 */ /* 0x000fe20003800200 */
[C---:B------:R-:W-:Y:S02]  /*0d00*/  FSETP.GEU.AND P2, PT, |R9|.reuse, 1.469367938527859385e-39, PT ;  /* 0x001000000900780b */ /* 0x040fe40003f4e200 */
[----:B------:R-:W-:Y:S01]  /*0d10*/  LOP3.LUT R5, R4, 0x3ff00000, RZ, 0xfc, !PT ;  /* 0x3ff0000004057812 */ /* 0x000fe200078efcff */
[----:B------:R-:W-:Y:S01]  /*0d20*/  IMAD.MOV.U32 R4, RZ, RZ, R6 ;  /* 0x000000ffff047224 */ /* 0x000fe200078e0006 */
[----:B------:R-:W-:Y:S02]  /*0d30*/  LOP3.LUT R3, R9, 0x7ff00000, RZ, 0xc0, !PT ;  /* 0x7ff0000009037812 */ /* 0x000fe400078ec0ff */
[----:B------:R-:W-:-:S03]  /*0d40*/  LOP3.LUT R14, R7, 0x7ff00000, RZ, 0xc0, !PT ;  /* 0x7ff00000070e7812 */ /* 0x000fc600078ec0ff */
[----:B------:R-:W-:Y:S01]  /*0d50*/  @!P0 DMUL R4, R6, 8.98846567431157953865e+307 ;  /* 0x7fe0000006048828 */ /* 0x000fe20000000000 */
[----:B------:R-:W-:-:S03]  /*0d60*/  ISETP.GE.U32.AND P1, PT, R3, R14, PT ;  /* 0x0000000e0300720c */ /* 0x000fc60003f26070 */
[----:B------:R-:W-:Y:S02]  /*0d70*/  @!P2 LOP3.LUT R12, R7, 0x7ff00000, RZ, 0xc0, !PT ;  /* 0x7ff00000070ca812 */ /* 0x000fe400078ec0ff */
[----:B------:R-:W0:Y:S01]  /*0d80*/  MUFU.RCP64H R17, R5 ;  /* 0x0000000500117308 */ /* 0x000e220000001800 */
[----:B------:R-:W-:Y:S02]  /*0d90*/  @!P2 MOV R18, RZ ;  /* 0x000000ff0012a202 */ /* 0x000fe40000000f00 */
[----:B------:R-:W-:Y:S01]  /*0da0*/  @!P2 ISETP.GE.U32.AND P3, PT, R3, R12, PT ;  /* 0x0000000c0300a20c */ /* 0x000fe20003f66070 */
[----:B------:R-:W-:-:S05]  /*0db0*/  IMAD.MOV.U32 R12, RZ, RZ, 0x1ca00000 ;  /* 0x1ca00000ff0c7424 */ /* 0x000fca00078e00ff */
[----:B------:R-:W-:-:S04]  /*0dc0*/  @!P2 SEL R13, R12, 0x63400000, !P3 ;  /* 0x634000000c0da807 */ /* 0x000fc80005800000 */
[----:B------:R-:W-:Y:S01]  /*0dd0*/  @!P2 LOP3.LUT R13, R13, 0x80000000, R9, 0xf8, !PT ;  /* 0x800000000d0da812 */ /* 0x000fe200078ef809 */
[----:B0-----:R-:W-:-:S03]  /*0de0*/  DFMA R10, R16, -R4, 1 ;  /* 0x3ff00000100a742b */ /* 0x001fc60000000804 */
[----:B------:R-:W-:-:S05]  /*0df0*/  @!P2 LOP3.LUT R19, R13, 0x100000, RZ, 0xfc, !PT ;  /* 0x001000000d13a812 */ /* 0x000fca00078efcff */
[----:B------:R-:W-:-:S08]  /*0e00*/  DFMA R10, R10, R10, R10 ;  /* 0x0000000a0a0a722b */ /* 0x000fd0000000000a */
[----:B------:R-:W-:Y:S01]  /*0e10*/  DFMA R16, R16, R10, R16 ;  /* 0x0000000a1010722b */ /* 0x000fe20000000010 */
[----:B------:R-:W-:Y:S01]  /*0e20*/  SEL R11, R12, 0x63400000, !P1 ;  /* 0x634000000c0b7807 */ /* 0x000fe20004800000 */
[----:B------:R-:W-:-:S03]  /*0e30*/  IMAD.MOV.U32 R10, RZ, RZ, R8 ;  /* 0x000000ffff0a7224 */ /* 0x000fc600078e0008 */
[----:B------:R-:W-:-:S03]  /*0e40*/  LOP3.LUT R11, R11, 0x800fffff, R9, 0xf8, !PT ;  /* 0x800fffff0b0b7812 */ /* 0x000fc600078ef809 */
[----:B------:R-:W-:-:S03]  /*0e50*/  DFMA R20, R16, -R4, 1 ;  /* 0x3ff000001014742b */ /* 0x000fc60000000804 */
[----:B------:R-:W-:-:S05]  /*0e60*/  @!P2 DFMA R10, R10, 2, -R18 ;  /* 0x400000000a0aa82b */ /* 0x000fca0000000812 */
[----:B------:R-:W-:Y:S01]  /*0e70*/  DFMA R16, R16, R20, R16 ;  /* 0x000000141010722b */ /* 0x000fe20000000010 */
[----:B------:R-:W-:Y:S02]  /*0e80*/  IMAD.MOV.U32 R21, RZ, RZ, R3 ;  /* 0x000000ffff157224 */ /* 0x000fe400078e0003 */
[----:B------:R-:W-:Y:S01]  /*0e90*/  IMAD.MOV.U32 R20, RZ, RZ, R14 ;  /* 0x000000ffff147224 */ /* 0x000fe200078e000e */
[----:B------:R-:W-:Y:S02]  /*0ea0*/  @!P0 LOP3.LUT R20, R5, 0x7ff00000, RZ, 0xc0, !PT ;  /* 0x7ff0000005148812 */ /* 0x000fe400078ec0ff */
[----:B------:R-:W-:Y:S02]  /*0eb0*/  @!P2 LOP3.LUT R21, R11, 0x7ff00000, RZ, 0xc0, !PT ;  /* 0x7ff000000b15a812 */ /* 0x000fe400078ec0ff */
[----:B------:R-:W-:Y:S01]  /*0ec0*/  DMUL R18, R16, R10 ;  /* 0x0000000a10127228 */ /* 0x000fe20000000000 */
[----:B------:R-:W-:Y:S02]  /*0ed0*/  VIADD R22, R20, 0xffffffff ;  /* 0xffffffff14167836 */ /* 0x000fe40000000000 */
[----:B------:R-:W-:-:S05]  /*0ee0*/  VIADD R13, R21, 0xffffffff ;  /* 0xffffffff150d7836 */ /* 0x000fca0000000000 */
[----:B------:R-:W-:Y:S01]  /*0ef0*/  DFMA R14, R18, -R4, R10 ;  /* 0x80000004120e722b */ /* 0x000fe2000000000a */
[----:B------:R-:W-:-:S04]  /*0f00*/  ISETP.GT.U32.AND P0, PT, R13, 0x7feffffe, PT ;  /* 0x7feffffe0d00780c */ /* 0x000fc80003f04070 */
[----:B------:R-:W-:-:S03]  /*0f10*/  ISETP.GT.U32.OR P0, PT, R22, 0x7feffffe, P0 ;  /* 0x7feffffe1600780c */ /* 0x000fc60000704470 */
[----:B------:R-:W-:-:S10]  /*0f20*/  DFMA R14, R16, R14, R18 ;  /* 0x0000000e100e722b */ /* 0x000fd40000000012 */
[----:B------:R-:W-:Y:S05]  /*0f30*/  @P0 BRA `(.L_x_13) ;  /* 0x00000000006c0947 */ /* 0x000fea0003800000 */
[----:B------:R-:W-:-:S04]  /*0f40*/  LOP3.LUT R16, R7, 0x7ff00000, RZ, 0xc0, !PT ;  /* 0x7ff0000007107812 */ /* 0x000fc800078ec0ff */
[CC--:B------:R-:W-:Y:S02]  /*0f50*/  VIADDMNMX R8, R3.reuse, -R16.reuse, 0xb9600000, !PT ;  /* 0xb960000003087446 */ /* 0x0c0fe40007800910 */
[----:B------:R-:W-:Y:S02]  /*0f60*/  ISETP.GE.U32.AND P0, PT, R3, R16, PT ;  /* 0x000000100300720c */ /* 0x000fe40003f06070 */
[----:B------:R-:W-:Y:S02]  /*0f70*/  VIMNMX R8, PT, PT, R8, 0x46a00000, PT ;  /* 0x46a0000008087848 */ /* 0x000fe40003fe0100 */
[----:B------:R-:W-:-:S05]  /*0f80*/  SEL R3, R12, 0x63400000, !P0 ;  /* 0x634000000c037807 */ /* 0x000fca0004000000 */
[----:B------:R-:W-:Y:S02]  /*0f90*/  IMAD.IADD R3, R8, 0x1, -R3 ;  /* 0x0000000108037824 */ /* 0x000fe400078e0a03 */
[----:B------:R-:W-:Y:S02]  /*0fa0*/  IMAD.MOV.U32 R8, RZ, RZ, RZ ;  /* 0x000000ffff087224 */ /* 0x000fe400078e00ff */
[----:B------:R-:W-:-:S06]  /*0fb0*/  VIADD R9, R3, 0x7fe00000 ;  /* 0x7fe0000003097836 */ /* 0x000fcc0000000000 */
[----:B------:R-:W-:-:S10]  /*0fc0*/  DMUL R12, R14, R8 ;  /* 0x000000080e0c7228 */ /* 0x000fd40000000000 */
[----:B------:R-:W-:-:S13]  /*0fd0*/  FSETP.GTU.AND P0, PT, |R13|, 1.469367938527859385e-39, PT ;  /* 0x001000000d00780b */ /* 0x000fda0003f0c200 */
[----:B------:R-:W-:Y:S05]  /*0fe0*/  @P0 BRA `(.L_x_14) ;  /* 0x0000000000940947 */ /* 0x000fea0003800000 */
[----:B------:R-:W-:Y:S01]  /*0ff0*/  DFMA R4, R14, -R4, R10 ;  /* 0x800000040e04722b */ /* 0x000fe2000000000a */
[----:B------:R-:W-:-:S09]  /*1000*/  IMAD.MOV.U32 R8, RZ, RZ, RZ ;  /* 0x000000ffff087224 */ /* 0x000fd200078e00ff */
[C---:B------:R-:W-:Y:S02]  /*1010*/  FSETP.NEU.AND P0, PT, R5.reuse, RZ, PT ;  /* 0x000000ff0500720b */ /* 0x040fe40003f0d000 */
[----:B------:R-:W-:-:S04]  /*1020*/  LOP3.LUT R7, R5, 0x80000000, R7, 0x48, !PT ;  /* 0x8000000005077812 */ /* 0x000fc800078e4807 */
[----:B------:R-:W-:-:S07]  /*1030*/  LOP3.LUT R9, R7, R9, RZ, 0xfc, !PT ;  /* 0x0000000907097212 */ /* 0x000fce00078efcff */
[----:B------:R-:W-:Y:S05]  /*1040*/  @!P0 BRA `(.L_x_14) ;  /* 0x00000000007c8947 */ /* 0x000fea0003800000 */
[----:B------:R-:W-:Y:S01]  /*1050*/  IMAD.MOV R5, RZ, RZ, -R3 ;  /* 0x000000ffff057224 */ /* 0x000fe200078e0a03 */
[----:B------:R-:W-:Y:S01]  /*1060*/  DMUL.RP R8, R14, R8 ;  /* 0x000000080e087228 */ /* 0x000fe20000008000 */
[----:B------:R-:W-:Y:S01]  /*1070*/  IMAD.MOV.U32 R4, RZ, RZ, RZ ;  /* 0x000000ffff047224 */ /* 0x000fe200078e00ff */
[----:B------:R-:W-:-:S05]  /*1080*/  IADD3 R3, PT, PT, -R3, -0x43300000, RZ ;  /* 0xbcd0000003037810 */ /* 0x000fca0007ffe1ff */
[----:B------:R-:W-:-:S03]  /*1090*/  DFMA R4, R12, -R4, R14 ;  /* 0x800000040c04722b */ /* 0x000fc6000000000e */
[----:B------:R-:W-:-:S07]  /*10a0*/  LOP3.LUT R7, R9, R7, RZ, 0x3c, !PT ;  /* 0x0000000709077212 */ /* 0x000fce00078e3cff */
[----:B------:R-:W-:-:S04]  /*10b0*/  FSETP.NEU.AND P0, PT, |R5|, R3, PT ;  /* 0x000000030500720b */ /* 0x000fc80003f0d200 */
[----:B------:R-:W-:Y:S02]  /*10c0*/  FSEL R12, R8, R12, !P0 ;  /* 0x0000000c080c7208 */ /* 0x000fe40004000000 */
[----:B------:R-:W-:Y:S01]  /*10d0*/  FSEL R13, R7, R13, !P0 ;  /* 0x0000000d070d7208 */ /* 0x000fe20004000000 */
[----:B------:R-:W-:Y:S06]  /*10e0*/  BRA `(.L_x_14) ;  /* 0x0000000000547947 */ /* 0x000fec0003800000 */
.L_x_13:
[----:B------:R-:W-:-:S14]  /*10f0*/  DSETP.NAN.AND P0, PT, R8, R8, PT ;  /* 0x000000080800722a */ /* 0x000fdc0003f08000 */
[----:B------:R-:W-:Y:S05]  /*1100*/  @P0 BRA `(.L_x_15) ;  /* 0x0000000000440947 */ /* 0x000fea0003800000 */
[----:B------:R-:W-:-:S14]  /*1110*/  DSETP.NAN.AND P0, PT, R6, R6, PT ;  /* 0x000000060600722a */ /* 0x000fdc0003f08000 */
[----:B------:R-:W-:Y:S05]  /*1120*/  @P0 BRA `(.L_x_16) ;  /* 0x0000000000300947 */ /* 0x000fea0003800000 */
[----:B------:R-:W-:Y:S01]  /*1130*/  ISETP.NE.AND P0, PT, R21, R20, PT ;  /* 0x000000141500720c */ /* 0x000fe20003f05270 */
[----:B------:R-:W-:Y:S01]  /*1140*/  IMAD.MOV.U32 R13, RZ, RZ, -0x80000 ;  /* 0xfff80000ff0d7424 */ /* 0x000fe200078e00ff */
[----:B------:R-:W-:-:S11]  /*1150*/  MOV R12, 0x0 ;  /* 0x00000000000c7802 */ /* 0x000fd60000000f00 */
[----:B------:R-:W-:Y:S05]  /*1160*/  @!P0 BRA `(.L_x_14) ;  /* 0x0000000000348947 */ /* 0x000fea0003800000 */
[----:B------:R-:W-:Y:S02]  /*1170*/  ISETP.NE.AND P0, PT, R21, 0x7ff00000, PT ;  /* 0x7ff000001500780c */ /* 0x000fe40003f05270 */
[----:B------:R-:W-:Y:S02]  /*1180*/  LOP3.LUT R13, R9, 0x80000000, R7, 0x48, !PT ;  /* 0x80000000090d7812 */ /* 0x000fe400078e4807 */
[----:B------:R-:W-:-:S13]  /*1190*/  ISETP.EQ.OR P0, PT, R20, RZ, !P0 ;  /* 0x000000ff1400720c */ /* 0x000fda0004702670 */
[----:B------:R-:W-:Y:S01]  /*11a0*/  @P0 LOP3.LUT R3, R13, 0x7ff00000, RZ, 0xfc, !PT ;  /* 0x7ff000000d030812 */ /* 0x000fe200078efcff */
[----:B------:R-:W-:Y:S02]  /*11b0*/  @!P0 IMAD.MOV.U32 R12, RZ, RZ, RZ ;  /* 0x000000ffff0c8224 */ /* 0x000fe400078e00ff */
[----:B------:R-:W-:Y:S02]  /*11c0*/  @P0 IMAD.MOV.U32 R12, RZ, RZ, RZ ;  /* 0x000000ffff0c0224 */ /* 0x000fe400078e00ff */
[----:B------:R-:W-:Y:S01]  /*11d0*/  @P0 IMAD.MOV.U32 R13, RZ, RZ, R3 ;  /* 0x000000ffff0d0224 */ /* 0x000fe200078e0003 */
[----:B------:R-:W-:Y:S06]  /*11e0*/  BRA `(.L_x_14) ;  /* 0x0000000000147947 */ /* 0x000fec0003800000 */
.L_x_16:
[----:B------:R-:W-:Y:S01]  /*11f0*/  LOP3.LUT R13, R7, 0x80000, RZ, 0xfc, !PT ;  /* 0x00080000070d7812 */ /* 0x000fe200078efcff */
[----:B------:R-:W-:Y:S01]  /*1200*/  IMAD.MOV.U32 R12, RZ, RZ, R6 ;  /* 0x000000ffff0c7224 */ /* 0x000fe200078e0006 */
[----:B------:R-:W-:Y:S06]  /*1210*/  BRA `(.L_x_14) ;  /* 0x0000000000087947 */ /* 0x000fec0003800000 */
.L_x_15:
[----:B------:R-:W-:Y:S01]  /*1220*/  LOP3.LUT R13, R9, 0x80000, RZ, 0xfc, !PT ;  /* 0x00080000090d7812 */ /* 0x000fe200078efcff */
[----:B------:R-:W-:-:S07]  /*1230*/  IMAD.MOV.U32 R12, RZ, RZ, R8 ;  /* 0x000000ffff0c7224 */ /* 0x000fce00078e0008 */
.L_x_14:
[----:B------:R-:W-:Y:S05]  /*1240*/  BSYNC.RECONVERGENT B1 ;  /* 0x0000000000017941 */ /* 0x000fea0003800200 */
.L_x_12:
[----:B------:R-:W-:Y:S02]  /*1250*/  IMAD.MOV.U32 R4, RZ, RZ, R0 ;  /* 0x000000ffff047224 */ /* 0x000fe400078e0000 */
[----:B------:R-:W-:-:S04]  /*1260*/  IMAD.MOV.U32 R5, RZ, RZ, 0x0 ;  /* 0x00000000ff057424 */ /* 0x000fc800078e00ff */
[----:B------:R-:W-:Y:S05]  /*1270*/  RET.REL.NODEC R4 `(_Z13Gauss_reversePdS_S_i) ;  /* 0xffffffec04607950 */ /* 0x000fea0003c3ffff */
.L_x_17:
[----:B------:R-:W-:-:S00]  /*1280*/  BRA `(.L_x_17) ;  /* 0xfffffffc00fc7947 */ /* 0x000fc0000383ffff */
[----:B------:R-:W-:-:S00]  /*1290*/  NOP ;  /* 0x0000000000007918 */ /* 0x000fc00000000000 */
        /* <DEDUP_REMOVED lines=14> */
.L_x_36:


//--------------------- .text._Z13Gauss_forwardPdS_i --------------------------
	.section	.text._Z13Gauss_forwardPdS_i,"ax",@progbits
	.align	128
        .global         _Z13Gauss_forwardPdS_i
        .type           _Z13Gauss_forwardPdS_i,@function
        .size           _Z13Gauss_forwardPdS_i,(.L_x_37 - _Z13Gauss_forwardPdS_i)
        .other          _Z13Gauss_forwardPdS_i,@"STO_CUDA_ENTRY STV_DEFAULT"
_Z13Gauss_forwardPdS_i:
.text._Z13Gauss_forwardPdS_i:
[----:B------:R-:W-:Y:S01]  /*0000*/  LDC R1, c[0x0][0x37c] ;  /* 0x0000df00ff017b82 */ /* 0x000fe20000000800 */
[----:B------:R-:W0:Y:S07]  /*0010*/  S2R R4, SR_TID.Y ;  /* 0x0000000000047919 */ /* 0x000e2e0000002200 */
[----:B------:R-:W1:Y:S01]  /*0020*/  S2UR UR4, SR_CTAID.Y ;  /* 0x00000000000479c3 */ /* 0x000e620000002600 */
[----:B------:R-:W1:Y:S07]  /*0030*/  LDCU UR5, c[0x0][0x364] ;  /* 0x00006c80ff0577ac */ /* 0x000e6e0008000800 */
[----:B------:R-:W2:Y:S01]  /*0040*/  LDC R7, c[0x0][0x390] ;  /* 0x0000e400ff077b82 */ /* 0x000ea20000000800 */
[----:B-1----:R-:W-:-:S06]  /*0050*/  UIMAD UR4, UR4, UR5, URZ ;  /* 0x00000005040472a4 */ /* 0x002fcc000f8e02ff */
[----:B0-----:R-:W-:-:S04]  /*0060*/  VIADD R2, R4, UR4 ;  /* 0x0000000404027c36 */ /* 0x001fc80008000000 */
[----:B------:R-:W-:-:S05]  /*0070*/  VIADD R3, R2, 0x1 ;  /* 0x0000000102037836 */ /* 0x000fca0000000000 */
[----:B--2---:R-:W-:-:S13]  /*0080*/  ISETP.GE.AND P0, PT, R3, R7, PT ;  /* 0x000000070300720c */ /* 0x004fda0003f06270 */
[----:B------:R-:W-:Y:S05]  /*0090*/  @P0 EXIT ;  /* 0x000000000000094d */ /* 0x000fea0003800000 */
[----:B------:R-:W0:Y:S01]  /*00a0*/  LDC.64 R14, c[0x0][0x380] ;  /* 0x0000e000ff0e7b82 */ /* 0x000e220000000a00 */
[----:B------:R-:W1:Y:S01]  /*00b0*/  LDCU.64 UR6, c[0x0][0x380] ;  /* 0x00007000ff0677ac */ /* 0x000e620008000a00 */
[----:B------:R-:W-:Y:S01]  /*00c0*/  IMAD R5, R2, 0x442, RZ ;  /* 0x0000044202057824 */ /* 0x000fe200078e02ff */
[----:B------:R-:W-:Y:S01]  /*00d0*/  IADD3 R4, PT, PT, R4, UR4, -R7 ;  /* 0x0000000404047c10 */ /* 0x000fe2000fffe807 */
[----:B------:R-:W-:Y:S01]  /*00e0*/  IMAD.IADD R6, R7, 0x1, -R2 ;  /* 0x0000000107067824 */ /* 0x000fe200078e0a02 */
[----:B------:R-:W2:Y:S03]  /*00f0*/  LDCU.64 UR8, c[0x0][0x358] ;  /* 0x00006b00ff0877ac */ /* 0x000ea60008000a00 */
[----:B------:R-:W3:Y:S01]  /*0100*/  LDC.64 R12, c[0x0][0x388] ;  /* 0x0000e200ff0c7b82 */ /* 0x000ee20000000a00 */
[----:B------:R-:W-:Y:S01]  /*0110*/  LOP3.LUT R6, R6, 0x3, RZ, 0xc0, !PT ;  /* 0x0000000306067812 */ /* 0x000fe200078ec0ff */
[----:B-1----:R-:W-:-:S04]  /*0120*/  UIADD3 UR5, UP0, UPT, UR6, 0x18, URZ ;  /* 0x0000001806057890 */ /* 0x002fc8000ff1e0ff */
[----:B------:R-:W-:Y:S01]  /*0130*/  UIADD3.X UR6, UPT, UPT, URZ, UR7, URZ, UP0, !UPT ;  /* 0x00000007ff067290 */ /* 0x000fe200087fe4ff */
[----:B0-----:R-:W-:-:S04]  /*0140*/  IMAD.WIDE.U32 R14, R5, 0x8, R14 ;  /* 0x00000008050e7825 */ /* 0x001fc800078e000e */
[----:B------:R-:W-:Y:S02]  /*0150*/  IMAD.MOV.U32 R5, RZ, RZ, R3 ;  /* 0x000000ffff057224 */ /* 0x000fe400078e0003 */
[----:B--23--:R-:W-:-:S07]  /*0160*/  IMAD.WIDE.U32 R12, R2, 0x8, R12 ;  /* 0x00000008020c7825 */ /* 0x00cfce00078e000c */
.L_x_29:
[----:B------:R-:W2:Y:S01]  /*0170*/  LDG.E.64 R24, desc[UR8][R14.64] ;  /* 0x000000080e187981 */ /* 0x000ea2000c1e1b00 */
[----:B0-----:R-:W0:Y:S01]  /*0180*/  LDC.64 R10, c[0x0][0x380] ;  /* 0x0000e000ff0a7b82 */ /* 0x001e220000000a00 */
[----:B------:R-:W-:-:S04]  /*0190*/  IMAD R7, R5, 0x441, R2 ;  /* 0x0000044105077824 */ /* 0x000fc800078e0202 */
[----:B0-----:R-:W-:-:S05]  /*01a0*/  IMAD.WIDE.U32 R10, R7, 0x8, R10 ;  /* 0x00000008070a7825 */ /* 0x001fca00078e000a */
[----:B------:R-:W3:Y:S01]  /*01b0*/  LDG.E.64 R26, desc[UR8][R10.64] ;  /* 0x000000080a1a7981 */ /* 0x000ee2000c1e1b00 */
[----:B------:R-:W-:Y:S01]  /*01c0*/  IMAD.MOV.U32 R8, RZ, RZ, 0x1 ;  /* 0x00000001ff087424 */ /* 0x000fe200078e00ff */
[----:B------:R-:W-:Y:S01]  /*01d0*/  BSSY.RECONVERGENT B0, `(.L_x_18) ;  /* 0x0000013000007945 */ /* 0x000fe20003800200 */
[----:B------:R-:W-:Y:S01]  /*01e0*/  ISETP.NE.AND P1, PT, R6, RZ, PT ;  /* 0x000000ff0600720c */ /* 0x000fe20003f25270 */
[----:B--2---:R-:W0:Y:S03]  /*01f0*/  MUFU.RCP64H R9, R25 ;  /* 0x0000001900097308 */ /* 0x004e260000001800 */
[----:B0-----:R-:W-:-:S08]  /*0200*/  DFMA R16, -R24, R8, 1 ;  /* 0x3ff000001810742b */ /* 0x001fd00000000108 */
[----:B------:R-:W-:Y:S01]  /*0210*/  DFMA R16, R16, R16, R16 ;  /* 0x000000101010722b */ /* 0x000fe20000000010 */
[----:B---3--:R-:W-:-:S07]  /*0220*/  FSETP.GEU.AND P2, PT, |R27|, 6.5827683646048100446e-37, PT ;  /* 0x036000001b00780b */ /* 0x008fce0003f4e200 */
[----:B------:R-:W-:-:S08]  /*0230*/  DFMA R16, R8, R16, R8 ;  /* 0x000000100810722b */ /* 0x000fd00000000008 */
[----:B------:R-:W-:-:S08]  /*0240*/  DFMA R8, -R24, R16, 1 ;  /* 0x3ff000001808742b */ /* 0x000fd00000000110 */
        /* <DEDUP_REMOVED lines=8> */
[----:B------:R-:W-:Y:S05]  /*02d0*/  CALL.REL.NOINC `($__internal_1_$__cuda_sm20_div_rn_f64_full) ;  /* 0x0000000c00447944 */ /* 0x000fea0003c00000 */
[----:B------:R-:W-:Y:S02]  /*02e0*/  IMAD.MOV.U32 R8, RZ, RZ, R18 ;  /* 0x000000ffff087224 */ /* 0x000fe400078e0012 */
[----:B------:R-:W-:-:S07]  /*02f0*/  IMAD.MOV.U32 R9, RZ, RZ, R19 ;  /* 0x000000ffff097224 */ /* 0x000fce00078e0013 */
.L_x_19:
[----:B------:R-:W-:Y:S05]  /*0300*/  BSYNC.RECONVERGENT B0 ;  /* 0x0000000000007941 */ /* 0x000fea0003800200 */
.L_x_18:
[----:B------:R-:W-:Y:S01]  /*0310*/  BSSY.RECONVERGENT B0, `(.L_x_20) ;  /* 0x0000014000007945 */ /* 0x000fe20003800200 */
[----:B------:R-:W-:-:S03]  /*0320*/  IMAD.MOV.U32 R0, RZ, RZ, R2 ;  /* 0x000000ffff007224 */ /* 0x000fc600078e0002 */
[----:B------:R-:W-:Y:S05]  /*0330*/  @!P1 BRA `(.L_x_21) ;  /* 0x0000000000449947 */ /* 0x000fea0003800000 */
[----:B------:R-:W-:Y:S01]  /*0340*/  DFMA R24, R24, -R8, R26 ;  /* 0x800000081818722b */ /* 0x000fe2000000001a */
[----:B------:R-:W-:Y:S01]  /*0350*/  ISETP.NE.AND P0, PT, R6, 0x1, PT ;  /* 0x000000010600780c */ /* 0x000fe20003f05270 */
[----:B------:R-:W-:-:S05]  /*0360*/  IMAD.MOV.U32 R0, RZ, RZ, R3 ;  /* 0x000000ffff007224 */ /* 0x000fca00078e0003 */
[----:B------:R0:W-:Y:S07]  /*0370*/  STG.E.64 desc[UR8][R10.64], R24 ;  /* 0x000000180a007986 */ /* 0x0001ee000c101b08 */
[----:B------:R-:W-:Y:S05]  /*0380*/  @!P0 BRA `(.L_x_21) ;  /* 0x0000000000308947 */ /* 0x000fea0003800000 */
[----:B------:R-:W2:Y:S04]  /*0390*/  LDG.E.64 R16, desc[UR8][R14.64+0x8] ;  /* 0x000008080e107981 */ /* 0x000ea8000c1e1b00 */
[----:B------:R-:W2:Y:S01]  /*03a0*/  LDG.E.64 R18, desc[UR8][R10.64+0x8] ;  /* 0x000008080a127981 */ /* 0x000ea2000c1e1b00 */
[----:B------:R-:W-:Y:S01]  /*03b0*/  ISETP.NE.AND P0, PT, R6, 0x2, PT ;  /* 0x000000020600780c */ /* 0x000fe20003f05270 */
[----:B------:R-:W-:Y:S01]  /*03c0*/  VIADD R0, R2, 0x2 ;  /* 0x0000000202007836 */ /* 0x000fe20000000000 */
[----:B--2---:R-:W-:-:S07]  /*03d0*/  DFMA R16, R16, -R8, R18 ;  /* 0x800000081010722b */ /* 0x004fce0000000012 */
[----:B------:R1:W-:Y:S04]  /*03e0*/  STG.E.64 desc[UR8][R10.64+0x8], R16 ;  /* 0x000008100a007986 */ /* 0x0003e8000c101b08 */
[----:B------:R-:W-:Y:S05]  /*03f0*/  @!P0 BRA `(.L_x_21) ;  /* 0x0000000000148947 */ /* 0x000fea0003800000 */
[----:B-1----:R-:W2:Y:S04]  /*0400*/  LDG.E.64 R16, desc[UR8][R14.64+0x10] ;  /* 0x000010080e107981 */ /* 0x002ea8000c1e1b00 */
[----:B------:R-:W2:Y:S01]  /*0410*/  LDG.E.64 R18, desc[UR8][R10.64+0x10] ;  /* 0x000010080a127981 */ /* 0x000ea2000c1e1b00 */
[----:B------:R-:W-:Y:S01]  /*0420*/  VIADD R0, R2, 0x3 ;  /* 0x0000000302007836 */ /* 0x000fe20000000000 */
[----:B--2---:R-:W-:-:S07]  /*0430*/  DFMA R16, R16, -R8, R18 ;  /* 0x800000081010722b */ /* 0x004fce0000000012 */
[----:B------:R2:W-:Y:S04]  /*0440*/  STG.E.64 desc[UR8][R10.64+0x10], R16 ;  /* 0x000010100a007986 */ /* 0x0005e8000c101b08 */
.L_x_21:
[----:B------:R-:W-:Y:S05]  /*0450*/  BSYNC.RECONVERGENT B0 ;  /* 0x0000000000007941 */ /* 0x000fea0003800200 */
.L_x_20:
[----:B------:R-:W-:Y:S01]  /*0460*/  ISETP.GT.U32.AND P0, PT, R4, -0x4, PT ;  /* 0xfffffffc0400780c */ /* 0x000fe20003f04070 */
[----:B------:R-:W-:-:S12]  /*0470*/  BSSY.RECONVERGENT B0, `(.L_x_22) ;  /* 0x00000ac000007945 */ /* 0x000fd80003800200 */
[----:B------:R-:W-:Y:S05]  /*0480*/  @P0 BRA `(.L_x_23) ;  /* 0x0000000800a80947 */ /* 0x000fea0003800000 */
[----:B------:R-:W3:Y:S01]  /*0490*/  LDC R7, c[0x0][0x390] ;  /* 0x0000e400ff077b82 */ /* 0x000ee20000000800 */
[----:B------:R-:W-:Y:S01]  /*04a0*/  IMAD R19, R2, 0x441, RZ ;  /* 0x0000044102137824 */ /* 0x000fe200078e02ff */
[----:B------:R-:W-:Y:S01]  /*04b0*/  BSSY.RECONVERGENT B1, `(.L_x_24) ;  /* 0x0000062000017945 */ /* 0x000fe20003800200 */
[----:B012---:R-:W-:-:S03]  /*04c0*/  IMAD.WIDE.U32 R10, R0, 0x8, RZ ;  /* 0x00000008000a7825 */ /* 0x007fc600078e00ff */
[C---:B------:R-:W-:Y:S01]  /*04d0*/  IADD3 R22, P1, PT, R0.reuse, R19, RZ ;  /* 0x0000001300167210 */ /* 0x040fe20007f3e0ff */
[----:B------:R-:W-:Y:S01]  /*04e0*/  IMAD.IADD R21, R0, 0x1, R19 ;  /* 0x0000000100157824 */ /* 0x000fe200078e0213 */
[----:B------:R-:W0:Y:S01]  /*04f0*/  LDC.64 R16, c[0x0][0x380] ;  /* 0x0000e000ff107b82 */ /* 0x000e220000000a00 */
[----:B------:R-:W-:-:S04]  /*0500*/  IMAD.WIDE.U32 R10, R5, 0x2208, R10 ;  /* 0x00002208050a7825 */ /* 0x000fc800078e000a */
[----:B------:R-:W-:Y:S01]  /*0510*/  IMAD.X R25, RZ, RZ, RZ, P1 ;  /* 0x000000ffff197224 */ /* 0x000fe200008e06ff */
[----:B------:R-:W-:Y:S01]  /*0520*/  IADD3 R18, P0, PT, R10, UR5, RZ ;  /* 0x000000050a127c10 */ /* 0x000fe2000ff1e0ff */
[--C-:B------:R-:W-:Y:S01]  /*0530*/  IMAD R23, R5, 0x441, R0.reuse ;  /* 0x0000044105177824 */ /* 0x100fe200078e0200 */
[----:B------:R-:W-:Y:S01]  /*0540*/  LEA R10, P2, R22, UR5, 0x3 ;  /* 0x00000005160a7c11 */ /* 0x000fe2000f8418ff */
[----:B---3--:R-:W-:-:S05]  /*0550*/  IMAD.IADD R19, R7, 0x1, -R0 ;  /* 0x0000000107137824 */ /* 0x008fca00078e0a00 */
[----:B------:R-:W-:Y:S02]  /*0560*/  ISETP.GT.AND P1, PT, R19, 0xc, PT ;  /* 0x0000000c1300780c */ /* 0x000fe40003f24270 */
[----:B------:R-:W-:Y:S01]  /*0570*/  IADD3.X R19, PT, PT, R11, UR6, RZ, P0, !PT ;  /* 0x000000060b137c10 */ /* 0x000fe200087fe4ff */
[----:B0-----:R-:W-:Y:S01]  /*0580*/  IMAD.WIDE.U32 R20, R21, 0x8, R16 ;  /* 0x0000000815147825 */ /* 0x001fe200078e0010 */
[----:B------:R-:W-:Y:S02]  /*0590*/  LEA.HI.X R11, R22, UR6, R25, 0x3, P2 ;  /* 0x00000006160b7c11 */ /* 0x000fe400090f1c19 */
[----:B------:R-:W-:Y:S01]  /*05a0*/  PLOP3.LUT P0, PT, PT, PT, PT, 0x80, 0x8 ;  /* 0x000000000008781c */ /* 0x000fe20003f0f070 */
[----:B------:R-:W-:-:S06]  /*05b0*/  IMAD.WIDE.U32 R16, R23, 0x8, R16 ;  /* 0x0000000817107825 */ /* 0x000fcc00078e0010 */
[----:B------:R-:W-:Y:S06]  /*05c0*/  @!P1 BRA `(.L_x_25) ;  /* 0x0000000400409947 */ /* 0x000fec0003800000 */
[----:B------:R-:W-:Y:S01]  /*05d0*/  PLOP3.LUT P0, PT, PT, PT, PT, 0x8, 0x80 ;  /* 0x000000000080781c */ /* 0x000fe20003f0e170 */
[----:B------:R-:W-:-:S12]  /*05e0*/  VIADD R23, R7, 0xfffffff4 ;  /* 0xfffffff407177836 */ /* 0x000fd80000000000 */
.L_x_26:
[----:B------:R-:W2:Y:S04]  /*05f0*/  LDG.E.64 R26, desc[UR8][R16.64] ;  /* 0x00000008101a7981 */ /* 0x000ea8000c1e1b00 */
[----:B------:R-:W2:Y:S02]  /*0600*/  LDG.E.64 R24, desc[UR8][R20.64] ;  /* 0x0000000814187981 */ /* 0x000ea4000c1e1b00 */
[----:B--2---:R-:W-:-:S07]  /*0610*/  DFMA R24, R24, -R8, R26 ;  /* 0x800000081818722b */ /* 0x004fce000000001a */
[----:B------:R0:W-:Y:S04]  /*0620*/  STG.E.64 desc[UR8][R16.64], R24 ;  /* 0x0000001810007986 */ /* 0x0001e8000c101b08 */
[----:B------:R-:W2:Y:S04]  /*0630*/  LDG.E.64 R26, desc[UR8][R10.64+-0x10] ;  /* 0xfffff0080a1a7981 */ /* 0x000ea8000c1e1b00 */
[----:B------:R-:W2:Y:S04]  /*0640*/  LDG.E.64 R28, desc[UR8][R18.64+-0x10] ;  /* 0xfffff008121c7981 */ /* 0x000ea8000c1e1b00 */
[----:B------:R-:W3:Y:S04]  /*0650*/  LDG.E.64 R30, desc[UR8][R18.64+-0x8] ;  /* 0xfffff808121e7981 */ /* 0x000ee8000c1e1b00 */
[----:B------:R-:W4:Y:S01]  /*0660*/  LDG.E.64 R32, desc[UR8][R18.64] ;  /* 0x0000000812207981 */ /* 0x000f22000c1e1b00 */
[----:B--2---:R-:W-:-:S07]  /*0670*/  DFMA R26, R26, -R8, R28 ;  /* 0x800000081a1a722b */ /* 0x004fce000000001c */
[----:B------:R1:W-:Y:S04]  /*0680*/  STG.E.64 desc[UR8][R18.64+-0x10], R26 ;  /* 0xfffff01a12007986 */ /* 0x0003e8000c101b08 */
[----:B------:R-:W3:Y:S02]  /*0690*/  LDG.E.64 R28, desc[UR8][R10.64+-0x8] ;  /* 0xfffff8080a1c7981 */ /* 0x000ee4000c1e1b00 */
[----:B---3--:R-:W-:-:S07]  /*06a0*/  DFMA R28, R28, -R8, R30 ;  /* 0x800000081c1c722b */ /* 0x008fce000000001e */
[----:B------:R2:W-:Y:S04]  /*06b0*/  STG.E.64 desc[UR8][R18.64+-0x8], R28 ;  /* 0xfffff81c12007986 */ /* 0x0005e8000c101b08 */
[----:B------:R-:W4:Y:S02]  /*06c0*/  LDG.E.64 R30, desc[UR8][R10.64] ;  /* 0x000000080a1e7981 */ /* 0x000f24000c1e1b00 */
[----:B----4-:R-:W-:-:S07]  /*06d0*/  DFMA R30, R30, -R8, R32 ;  /* 0x800000081e1e722b */ /* 0x010fce0000000020 */
[----:B------:R3:W-:Y:S04]  /*06e0*/  STG.E.64 desc[UR8][R18.64], R30 ;  /* 0x0000001e12007986 */ /* 0x0007e8000c101b08 */
[----:B0-----:R-:W4:Y:S04]  /*06f0*/  LDG.E.64 R24, desc[UR8][R20.64+0x20] ;  /* 0x0000200814187981 */ /* 0x001f28000c1e1b00 */
[----:B------:R-:W4:Y:S02]  /*0700*/  LDG.E.64 R32, desc[UR8][R16.64+0x20] ;  /* 0x0000200810207981 */ /* 0x000f24000c1e1b00 */
[----:B----4-:R-:W-:-:S07]  /*0710*/  DFMA R24, R24, -R8, R32 ;  /* 0x800000081818722b */ /* 0x010fce0000000020 */
[----:B------:R0:W-:Y:S04]  /*0720*/  STG.E.64 desc[UR8][R16.64+0x20], R24 ;  /* 0x0000201810007986 */ /* 0x0001e8000c101b08 */
[----:B-1----:R-:W4:Y:S04]  /*0730*/  LDG.E.64 R26, desc[UR8][R10.64+0x10] ;  /* 0x000010080a1a7981 */ /* 0x002f28000c1e1b00 */
[----:B------:R-:W4:Y:S02]  /*0740*/  LDG.E.64 R32, desc[UR8][R18.64+0x10] ;  /* 0x0000100812207981 */ /* 0x000f24000c1e1b00 */
[----:B----4-:R-:W-:-:S02]  /*0750*/  DFMA R26, R26, -R8, R32 ;  /* 0x800000081a1a722b */ /* 0x010fc40000000020 */
[----:B------:R-:W4:Y:S05]  /*0760*/  LDG.E.64 R32, desc[UR8][R18.64+0x18] ;  /* 0x0000180812207981 */ /* 0x000f2a000c1e1b00 */
[----:B------:R1:W-:Y:S04]  /*0770*/  STG.E.64 desc[UR8][R18.64+0x10], R26 ;  /* 0x0000101a12007986 */ /* 0x0003e8000c101b08 */
[----:B--2---:R-:W4:Y:S02]  /*0780*/  LDG.E.64 R28, desc[UR8][R10.64+0x18] ;  /* 0x000018080a1c7981 */ /* 0x004f24000c1e1b00 */
[----:B----4-:R-:W-:-:S02]  /*0790*/  DFMA R28, R28, -R8, R32 ;  /* 0x800000081c1c722b */ /* 0x010fc40000000020 */
[----:B------:R-:W2:Y:S05]  /*07a0*/  LDG.E.64 R32, desc[UR8][R18.64+0x20] ;  /* 0x0000200812207981 */ /* 0x000eaa000c1e1b00 */
[----:B------:R4:W-:Y:S04]  /*07b0*/  STG.E.64 desc[UR8][R18.64+0x18], R28 ;  /* 0x0000181c12007986 */ /* 0x0009e8000c101b08 */
[----:B---3--:R-:W2:Y:S02]  /*07c0*/  LDG.E.64 R30, desc[UR8][R10.64+0x20] ;  /* 0x000020080a1e7981 */ /* 0x008ea4000c1e1b00 */
[----:B--2---:R-:W-:-:S07]  /*07d0*/  DFMA R30, R30, -R8, R32 ;  /* 0x800000081e1e722b */ /* 0x004fce0000000020 */
[----:B------:R2:W-:Y:S04]  /*07e0*/  STG.E.64 desc[UR8][R18.64+0x20], R30 ;  /* 0x0000201e12007986 */ /* 0x0005e8000c101b08 */
[----:B0-----:R-:W3:Y:S04]  /*07f0*/  LDG.E.64 R24, desc[UR8][R20.64+0x40] ;  /* 0x0000400814187981 */ /* 0x001ee8000c1e1b00 */
[----:B------:R-:W3:Y:S02]  /*0800*/  LDG.E.64 R32, desc[UR8][R16.64+0x40] ;  /* 0x0000400810207981 */ /* 0x000ee4000c1e1b00 */
[----:B---3--:R-:W-:-:S07]  /*0810*/  DFMA R24, R24, -R8, R32 ;  /* 0x800000081818722b */ /* 0x008fce0000000020 */
[----:B------:R0:W-:Y:S04]  /*0820*/  STG.E.64 desc[UR8][R16.64+0x40], R24 ;  /* 0x0000401810007986 */ /* 0x0001e8000c101b08 */
[----:B-1----:R-:W3:Y:S04]  /*0830*/  LDG.E.64 R26, desc[UR8][R10.64+0x30] ;  /* 0x000030080a1a7981 */ /* 0x002ee8000c1e1b00 */
[----:B------:R-:W3:Y:S02]  /*0840*/  LDG.E.64 R32, desc[UR8][R18.64+0x30] ;  /* 0x0000300812207981 */ /* 0x000ee4000c1e1b00 */
[----:B---3--:R-:W-:-:S02]  /*0850*/  DFMA R26, R26, -R8, R32 ;  /* 0x800000081a1a722b */ /* 0x008fc40000000020 */
[----:B------:R-:W3:Y:S05]  /*0860*/  LDG.E.64 R32, desc[UR8][R18.64+0x38] ;  /* 0x0000380812207981 */ /* 0x000eea000c1e1b00 */
[----:B------:R1:W-:Y:S04]  /*0870*/  STG.E.64 desc[UR8][R18.64+0x30], R26 ;  /* 0x0000301a12007986 */ /* 0x0003e8000c101b08 */
[----:B----4-:R-:W3:Y:S02]  /*0880*/  LDG.E.64 R28, desc[UR8][R10.64+0x38] ;  /* 0x000038080a1c7981 */ /* 0x010ee4000c1e1b00 */
[----:B---3--:R-:W-:-:S02]  /*0890*/  DFMA R28, R28, -R8, R32 ;  /* 0x800000081c1c722b */ /* 0x008fc40000000020 */
[----:B------:R-:W3:Y:S05]  /*08a0*/  LDG.E.64 R32, desc[UR8][R18.64+0x40] ;  /* 0x0000400812207981 */ /* 0x000eea000c1e1b00 */
[----:B------:R4:W-:Y:S04]  /*08b0*/  STG.E.64 desc[UR8][R18.64+0x38], R28 ;  /* 0x0000381c12007986 */ /* 0x0009e8000c101b08 */
[----:B--2---:R-:W3:Y:S02]  /*08c0*/  LDG.E.64 R30, desc[UR8][R10.64+0x40] ;  /* 0x000040080a1e7981 */ /* 0x004ee4000c1e1b00 */
[----:B---3--:R-:W-:-:S07]  /*08d0*/  DFMA R30, R30, -R8, R32 ;  /* 0x800000081e1e722b */ /* 0x008fce0000000020 */
        /* <DEDUP_REMOVED lines=9> */
[----:B------:R-:W-:Y:S04]  /*0970*/  STG.E.64 desc[UR8][R18.64+0x50], R26 ;  /* 0x0000501a12007986 */ /* 0x000fe8000c101b08 */
[----:B----4-:R-:W3:Y:S01]  /*0980*/  LDG.E.64 R28, desc[UR8][R10.64+0x58] ;  /* 0x000058080a1c7981 */ /* 0x010ee2000c1e1b00 */
[----:B------:R-:W-:Y:S01]  /*0990*/  VIADD R0, R0, 0x10 ;  /* 0x0000001000007836 */ /* 0x000fe20000000000 */
[----:B---3--:R-:W-:-:S02]  /*09a0*/  DFMA R28, R28, -R8, R32 ;  /* 0x800000081c1c722b */ /* 0x008fc40000000020 */
[----:B------:R-:W3:Y:S05]  /*09b0*/  LDG.E.64 R32, desc[UR8][R18.64+0x60] ;  /* 0x0000600812207981 */ /* 0x000eea000c1e1b00 */
[----:B------:R-:W-:Y:S04]  /*09c0*/  STG.E.64 desc[UR8][R18.64+0x58], R28 ;  /* 0x0000581c12007986 */ /* 0x000fe8000c101b08 */
[----:B--2---:R1:W3:Y:S01]  /*09d0*/  LDG.E.64 R30, desc[UR8][R10.64+0x60] ;  /* 0x000060080a1e7981 */ /* 0x0042e2000c1e1b00 */
[----:B------:R-:W-:-:S02]  /*09e0*/  ISETP.GE.AND P1, PT, R0, R23, PT ;  /* 0x000000170000720c */ /* 0x000fc40003f26270 */
[----:B0-----:R-:W-:Y:S02]  /*09f0*/  IADD3 R24, P3, PT, R18, 0x80, RZ ;  /* 0x0000008012187810 */ /* 0x001fe40007f7e0ff */
[----:B------:R-:W-:Y:S02]  /*0a00*/  IADD3 R16, P4, PT, R16, 0x80, RZ ;  /* 0x0000008010107810 */ /* 0x000fe40007f9e0ff */
[----:B------:R-:W-:Y:S01]  /*0a10*/  IADD3 R22, P5, PT, R10, 0x80, RZ ;  /* 0x000000800a167810 */ /* 0x000fe20007fbe0ff */
[----:B------:R-:W-:Y:S01]  /*0a20*/  IMAD.X R25, RZ, RZ, R19, P3 ;  /* 0x000000ffff197224 */ /* 0x000fe200018e0613 */
[----:B------:R-:W-:Y:S01]  /*0a30*/  IADD3 R20, P2, PT, R20, 0x80, RZ ;  /* 0x0000008014147810 */ /* 0x000fe20007f5e0ff */
[----:B------:R-:W-:Y:S02]  /*0a40*/  IMAD.X R17, RZ, RZ, R17, P4 ;  /* 0x000000ffff117224 */ /* 0x000fe400020e0611 */
[----:B-1----:R-:W-:Y:S02]  /*0a50*/  IMAD.X R11, RZ, RZ, R11, P5 ;  /* 0x000000ffff0b7224 */ /* 0x002fe400028e060b */
[----:B------:R-:W-:-:S02]  /*0a60*/  IMAD.X R21, RZ, RZ, R21, P2 ;  /* 0x000000ffff157224 */ /* 0x000fc400010e0615 */
[----:B------:R-:W-:Y:S01]  /*0a70*/  IMAD.MOV.U32 R10, RZ, RZ, R22 ;  /* 0x000000ffff0a7224 */ /* 0x000fe200078e0016 */
[----:B---3--:R-:W-:-:S07]  /*0a80*/  DFMA R30, R30, -R8, R32 ;  /* 0x800000081e1e722b */ /* 0x008fce0000000020 */
[----:B------:R0:W-:Y:S02]  /*0a90*/  STG.E.64 desc[UR8][R18.64+0x60], R30 ;  /* 0x0000601e12007986 */ /* 0x0001e4000c101b08 */
[----:B0-----:R-:W-:Y:S02]  /*0aa0*/  IMAD.MOV.U32 R18, RZ, RZ, R24 ;  /* 0x000000ffff127224 */ /* 0x001fe400078e0018 */
[----:B------:R-:W-:Y:S01]  /*0ab0*/  IMAD.MOV.U32 R19, RZ, RZ, R25 ;  /* 0x000000ffff137224 */ /* 0x000fe200078e0019 */
[----:B------:R-:W-:Y:S06]  /*0ac0*/  @!P1 BRA `(.L_x_26) ;  /* 0xfffffff800c89947 */ /* 0x000fec000383ffff */
.L_x_25:
[----:B------:R-:W-:Y:S05]  /*0ad0*/  BSYNC.RECONVERGENT B1 ;  /* 0x0000000000017941 */ /* 0x000fea0003800200 */
.L_x_24:
[----:B------:R-:W-:Y:S01]  /*0ae0*/  IMAD.IADD R22, R7, 0x1, -R0 ;  /* 0x0000000107167824 */ /* 0x000fe200078e0a00 */
[----:B------:R-:W-:Y:S04]  /*0af0*/  BSSY.RECONVERGENT B1, `(.L_x_27) ;  /* 0x0000031000017945 */ /* 0x000fe80003800200 */
[----:B------:R-:W-:-:S13]  /*0b00*/  ISETP.GT.AND P1, PT, R22, 0x4, PT ;  /* 0x000000041600780c */ /* 0x000fda0003f24270 */
[----:B------:R-:W-:Y:S05]  /*0b10*/  @!P1 BRA `(.L_x_28) ;  /* 0x0000000000b89947 */ /* 0x000fea0003800000 */
[----:B------:R-:W2:Y:S04]  /*0b20*/  LDG.E.64 R24, desc[UR8][R16.64] ;  /* 0x0000000810187981 */ /* 0x000ea8000c1e1b00 */
[----:B------:R-:W2:Y:S02]  /*0b30*/  LDG.E.64 R22, desc[UR8][R20.64] ;  /* 0x0000000814167981 */ /* 0x000ea4000c1e1b00 */
[----:B--2---:R-:W-:-:S07]  /*0b40*/  DFMA R24, R22, -R8, R24 ;  /* 0x800000081618722b */ /* 0x004fce0000000018 */
[----:B------:R0:W-:Y:S04]  /*0b50*/  STG.E.64 desc[UR8][R16.64], R24 ;  /* 0x0000001810007986 */ /* 0x0001e8000c101b08 */
[----:B------:R-:W2:Y:S04]  /*0b60*/  LDG.E.64 R22, desc[UR8][R10.64+-0x10] ;  /* 0xfffff0080a167981 */ /* 0x000ea8000c1e1b00 */
[----:B------:R-:W2:Y:S02]  /*0b70*/  LDG.E.64 R26, desc[UR8][R18.64+-0x10] ;  /* 0xfffff008121a7981 */ /* 0x000ea4000c1e1b00 */
[----:B--2---:R-:W-:-:S02]  /*0b80*/  DFMA R26, R22, -R8, R26 ;  /* 0x80000008161a722b */ /* 0x004fc4000000001a */
[----:B------:R-:W2:Y:S05]  /*0b90*/  LDG.E.64 R22, desc[UR8][R18.64+-0x8] ;  /* 0xfffff80812167981 */ /* 0x000eaa000c1e1b00 */
[----:B------:R1:W-:Y:S04]  /*0ba0*/  STG.E.64 desc[UR8][R18.64+-0x10], R26 ;  /* 0xfffff01a12007986 */ /* 0x0003e8000c101b08 */
[----:B------:R-:W2:Y:S02]  /*0bb0*/  LDG.E.64 R28, desc[UR8][R10.64+-0x8] ;  /* 0xfffff8080a1c7981 */ /* 0x000ea4000c1e1b00 */
[----:B--2---:R-:W-:-:S02]  /*0bc0*/  DFMA R28, R28, -R8, R22 ;  /* 0x800000081c1c722b */ /* 0x004fc40000000016 */
[----:B------:R-:W2:Y:S05]  /*0bd0*/  LDG.E.64 R22, desc[UR8][R18.64] ;  /* 0x0000000812167981 */ /* 0x000eaa000c1e1b00 */
[----:B------:R3:W-:Y:S04]  /*0be0*/  STG.E.64 desc[UR8][R18.64+-0x8], R28 ;  /* 0xfffff81c12007986 */ /* 0x0007e8000c101b08 */
[----:B------:R-:W2:Y:S02]  /*0bf0*/  LDG.E.64 R30, desc[UR8][R10.64] ;  /* 0x000000080a1e7981 */ /* 0x000ea4000c1e1b00 */
[----:B--2---:R-:W-:-:S07]  /*0c00*/  DFMA R22, R30, -R8, R22 ;  /* 0x800000081e16722b */ /* 0x004fce0000000016 */
        /* <DEDUP_REMOVED lines=9> */
[----:B------:R-:W-:Y:S04]  /*0ca0*/  STG.E.64 desc[UR8][R18.64+0x10], R26 ;  /* 0x0000101a12007986 */ /* 0x000fe8000c101b08 */
[----:B---3--:R-:W4:Y:S02]  /*0cb0*/  LDG.E.64 R28, desc[UR8][R10.64+0x18] ;  /* 0x000018080a1c7981 */ /* 0x008f24000c1e1b00 */
[----:B----4-:R-:W-:-:S02]  /*0cc0*/  DFMA R28, R28, -R8, R30 ;  /* 0x800000081c1c722b */ /* 0x010fc4000000001e */
[----:B------:R-:W3:Y:S05]  /*0cd0*/  LDG.E.64 R30, desc[UR8][R18.64+0x20] ;  /* 0x00002008121e7981 */ /* 0x000eea000c1e1b00 */
[----:B------:R-:W-:Y:S04]  /*0ce0*/  STG.E.64 desc[UR8][R18.64+0x18], R28 ;  /* 0x0000181c12007986 */ /* 0x000fe8000c101b08 */
[----:B--2---:R1:W3:Y:S01]  /*0cf0*/  LDG.E.64 R22, desc[UR8][R10.64+0x20] ;  /* 0x000020080a167981 */ /* 0x0042e2000c1e1b00 */
[----:B0-----:R-:W-:Y:S01]  /*0d00*/  IADD3 R24, P4, PT, R10, 0x40, RZ ;  /* 0x000000400a187810 */ /* 0x001fe20007f9e0ff */
[----:B------:R-:W-:Y:S01]  /*0d10*/  VIADD R0, R0, 0x8 ;  /* 0x0000000800007836 */ /* 0x000fe20000000000 */
[----:B------:R-:W-:-:S02]  /*0d20*/  IADD3 R16, P3, PT, R16, 0x40, RZ ;  /* 0x0000004010107810 */ /* 0x000fc40007f7e0ff */
[----:B------:R-:W-:Y:S01]  /*0d30*/  IADD3 R20, P1, PT, R20, 0x40, RZ ;  /* 0x0000004014147810 */ /* 0x000fe20007f3e0ff */
[----:B------:R-:W-:Y:S01]  /*0d40*/  IMAD.X R25, RZ, RZ, R11, P4 ;  /* 0x000000ffff197224 */ /* 0x000fe200020e060b */
[----:B------:R-:W-:Y:S01]  /*0d50*/  PLOP3.LUT P0, PT, PT, PT, PT, 0x8, 0x80 ;  /* 0x000000000080781c */ /* 0x000fe20003f0e170 */
[----:B------:R-:W-:Y:S02]  /*0d60*/  IMAD.X R17, RZ, RZ, R17, P3 ;  /* 0x000000ffff117224 */ /* 0x000fe400018e0611 */
[----:B------:R-:W-:Y:S02]  /*0d70*/  IMAD.X R21, RZ, RZ, R21, P1 ;  /* 0x000000ffff157224 */ /* 0x000fe400008e0615 */
[----:B-1----:R-:W-:Y:S02]  /*0d80*/  IMAD.MOV.U32 R10, RZ, RZ, R24 ;  /* 0x000000ffff0a7224 */ /* 0x002fe400078e0018 */
[----:B------:R-:W-:Y:S01]  /*0d90*/  IMAD.MOV.U32 R11, RZ, RZ, R25 ;  /* 0x000000ffff0b7224 */ /* 0x000fe200078e0019 */
[----:B---3--:R-:W-:Y:S01]  /*0da0*/  DFMA R22, R22, -R8, R30 ;  /* 0x800000081616722b */ /* 0x008fe2000000001e */
[----:B------:R-:W-:-:S05]  /*0db0*/  IADD3 R30, P2, PT, R18, 0x40, RZ ;  /* 0x00000040121e7810 */ /* 0x000fca0007f5e0ff */
[----:B------:R-:W-:Y:S01]  /*0dc0*/  IMAD.X R31, RZ, RZ, R19, P2 ;  /* 0x000000ffff1f7224 */ /* 0x000fe200010e0613 */
[----:B------:R0:W-:Y:S02]  /*0dd0*/  STG.E.64 desc[UR8][R18.64+0x20], R22 ;  /* 0x0000201612007986 */ /* 0x0001e4000c101b08 */
[----:B0-----:R-:W-:Y:S02]  /*0de0*/  IMAD.MOV.U32 R18, RZ, RZ, R30 ;  /* 0x000000ffff127224 */ /* 0x001fe400078e001e */
[----:B------:R-:W-:-:S07]  /*0df0*/  IMAD.MOV.U32 R19, RZ, RZ, R31 ;  /* 0x000000ffff137224 */ /* 0x000fce00078e001f */
.L_x_28:
[----:B------:R-:W-:Y:S05]  /*0e00*/  BSYNC.RECONVERGENT B1 ;  /* 0x0000000000017941 */ /* 0x000fea0003800200 */
.L_x_27:
[----:B------:R-:W-:-:S13]  /*0e10*/  ISETP.LT.OR P0, PT, R0, R7, P0 ;  /* 0x000000070000720c */ /* 0x000fda0000701670 */
[----:B------:R-:W-:Y:S05]  /*0e20*/  @!P0 BRA `(.L_x_23) ;  /* 0x0000000000408947 */ /* 0x000fea0003800000 */
[----:B------:R-:W2:Y:S04]  /*0e30*/  LDG.E.64 R20, desc[UR8][R20.64] ;  /* 0x0000000814147981 */ /* 0x000ea8000c1e1b00 */
[----:B------:R-:W2:Y:S02]  /*0e40*/  LDG.E.64 R22, desc[UR8][R16.64] ;  /* 0x0000000810167981 */ /* 0x000ea4000c1e1b00 */
[----:B--2---:R-:W-:-:S07]  /*0e50*/  DFMA R20, R20, -R8, R22 ;  /* 0x800000081414722b */ /* 0x004fce0000000016 */
[----:B------:R3:W-:Y:S04]  /*0e60*/  STG.E.64 desc[UR8][R16.64], R20 ;  /* 0x0000001410007986 */ /* 0x0007e8000c101b08 */
[----:B------:R-:W2:Y:S04]  /*0e70*/  LDG.E.64 R22, desc[UR8][R10.64+-0x10] ;  /* 0xfffff0080a167981 */ /* 0x000ea8000c1e1b00 */
[----:B------:R-:W2:Y:S04]  /*0e80*/  LDG.E.64 R24, desc[UR8][R18.64+-0x10] ;  /* 0xfffff00812187981 */ /* 0x000ea8000c1e1b00 */
[----:B------:R-:W4:Y:S04]  /*0e90*/  LDG.E.64 R26, desc[UR8][R18.64+-0x8] ;  /* 0xfffff808121a7981 */ /* 0x000f28000c1e1b00 */
[----:B------:R-:W5:Y:S01]  /*0ea0*/  LDG.E.64 R28, desc[UR8][R18.64] ;  /* 0x00000008121c7981 */ /* 0x000f62000c1e1b00 */
[----:B--2---:R-:W-:-:S07]  /*0eb0*/  DFMA R22, R22, -R8, R24 ;  /* 0x800000081616722b */ /* 0x004fce0000000018 */
[----:B------:R3:W-:Y:S04]  /*0ec0*/  STG.E.64 desc[UR8][R18.64+-0x10], R22 ;  /* 0xfffff01612007986 */ /* 0x0007e8000c101b08 */
[----:B------:R-:W4:Y:S02]  /*0ed0*/  LDG.E.64 R24, desc[UR8][R10.64+-0x8] ;  /* 0xfffff8080a187981 */ /* 0x000f24000c1e1b00 */
[----:B----4-:R-:W-:-:S07]  /*0ee0*/  DFMA R24, R24, -R8, R26 ;  /* 0x800000081818722b */ /* 0x010fce000000001a */
[----:B------:R3:W-:Y:S04]  /*0ef0*/  STG.E.64 desc[UR8][R18.64+-0x8], R24 ;  /* 0xfffff81812007986 */ /* 0x0007e8000c101b08 */
[----:B------:R-:W5:Y:S02]  /*0f00*/  LDG.E.64 R26, desc[UR8][R10.64] ;  /* 0x000000080a1a7981 */ /* 0x000f64000c1e1b00 */
[----:B-----5:R-:W-:-:S07]  /*0f10*/  DFMA R26, R26, -R8, R28 ;  /* 0x800000081a1a722b */ /* 0x020fce000000001c */
[----:B------:R3:W-:Y:S04]  /*0f20*/  STG.E.64 desc[UR8][R18.64], R26 ;  /* 0x0000001a12007986 */ /* 0x0007e8000c101b08 */
.L_x_23:
[----:B------:R-:W-:Y:S05]  /*0f30*/  BSYNC.RECONVERGENT B0 ;  /* 0x0000000000007941 */ /* 0x000fea0003800200 */
.L_x_22:
[----:B-123--:R-:W1:Y:S01]  /*0f40*/  LDC.64 R16, c[0x0][0x388] ;  /* 0x0000e200ff107b82 */ /* 0x00ee620000000a00 */
[----:B0-----:R-:W2:Y:S01]  /*0f50*/  LDG.E.64 R10, desc[UR8][R12.64] ;  /* 0x000000080c0a7981 */ /* 0x001ea2000c1e1b00 */
[----:B------:R-:W0:Y:S01]  /*0f60*/  LDCU UR4, c[0x0][0x390] ;  /* 0x00007200ff0477ac */ /* 0x000e220008000800 */
[----:B-1----:R-:W-:-:S05]  /*0f70*/  IMAD.WIDE.U32 R16, R5, 0x8, R16 ;  /* 0x0000000805107825 */ /* 0x002fca00078e0010 */
[----:B------:R-:W2:Y:S01]  /*0f80*/  LDG.E.64 R18, desc[UR8][R16.64] ;  /* 0x0000000810127981 */ /* 0x000ea2000c1e1b00 */
[----:B------:R-:W-:-:S05]  /*0f90*/  VIADD R5, R5, 0x1 ;  /* 0x0000000105057836 */ /* 0x000fca0000000000 */
[----:B0-----:R-:W-:Y:S01]  /*0fa0*/  ISETP.GE.AND P0, PT, R5, UR4, PT ;  /* 0x0000000405007c0c */ /* 0x001fe2000bf06270 */
[----:B--2---:R-:W-:-:S07]  /*0fb0*/  DFMA R10, R10, -R8, R18 ;  /* 0x800000080a0a722b */ /* 0x004fce0000000012 */
[----:B------:R0:W-:Y:S05]  /*0fc0*/  STG.E.64 desc[UR8][R16.64], R10 ;  /* 0x0000000a10007986 */ /* 0x0001ea000c101b08 */
[----:B------:R-:W-:Y:S05]  /*0fd0*/  @!P0 BRA `(.L_x_29) ;  /* 0xfffffff000648947 */ /* 0x000fea000383ffff */
[----:B------:R-:W-:Y:S05]  /*0fe0*/  EXIT ;  /* 0x000000000000794d */ /* 0x000fea0003800000 */
        .weak           $__internal_1_$__cuda_sm20_div_rn_f64_full
        .type           $__internal_1_$__cuda_sm20_div_rn_f64_full,@function
        .size           $__internal_1_$__cuda_sm20_div_rn_f64_full,(.L_x_37 - $__internal_1_$__cuda_sm20_div_rn_f64_full)
$__internal_1_$__cuda_sm20_div_rn_f64_full:
[C---:B------:R-:W-:Y:S01]  /*0ff0*/  FSETP.GEU.AND P0, PT, |R25|.reuse, 1.469367938527859385e-39, PT ;  /* 0x001000001900780b */ /* 0x040fe20003f0e200 */
[----:B------:R-:W-:Y:S01]  /*1000*/  IMAD.MOV.U32 R16, RZ, RZ, 0x1 ;  /* 0x00000001ff107424 */ /* 0x000fe200078e00ff */
[----:B------:R-:W-:Y:S01]  /*1010*/  LOP3.LUT R8, R25, 0x800fffff, RZ, 0xc0, !PT ;  /* 0x800fffff19087812 */ /* 0x000fe200078ec0ff */
[----:B------:R-:W-:Y:S01]  /*1020*/  IMAD.MOV.U32 R28, RZ, RZ, 0x1ca00000 ;  /* 0x1ca00000ff1c7424 */ /* 0x000fe200078e00ff */
[C---:B------:R-:W-:Y:S01]  /*1030*/  FSETP.GEU.AND P3, PT, |R27|.reuse, 1.469367938527859385e-39, PT ;  /* 0x001000001b00780b */ /* 0x040fe20003f6e200 */
[----:B------:R-:W-:Y:S01]  /*1040*/  BSSY.RECONVERGENT B1, `(.L_x_30) ;  /* 0x0000052000017945 */ /* 0x000fe20003800200 */
[----:B------:R-:W-:Y:S01]  /*1050*/  LOP3.LUT R9, R8, 0x3ff00000, RZ, 0xfc, !PT ;  /* 0x3ff0000008097812 */ /* 0x000fe200078efcff */
[----:B------:R-:W-:Y:S01]  /*1060*/  IMAD.MOV.U32 R8, RZ, RZ, R24 ;  /* 0x000000ffff087224 */ /* 0x000fe200078e0018 */
[----:B------:R-:W-:Y:S02]  /*1070*/  LOP3.LUT R7, R27, 0x7ff00000, RZ, 0xc0, !PT ;  /* 0x7ff000001b077812 */ /* 0x000fe400078ec0ff */
[----:B------:R-:W-:-:S03]  /*1080*/  LOP3.LUT R30, R25, 0x7ff00000, RZ, 0xc0, !PT ;  /* 0x7ff00000191e7812 */ /* 0x000fc600078ec0ff */
[----:B------:R-:W-:Y:S01]  /*1090*/  @!P0 DMUL R8, R24, 8.98846567431157953865e+307 ;  /* 0x7fe0000018088828 */ /* 0x000fe20000000000 */
[----:B------:R-:W-:-:S03]  /*10a0*/  ISETP.GE.U32.AND P2, PT, R7, R30, PT ;  /* 0x0000001e0700720c */ /* 0x000fc60003f46070 */
[----:B------:R-:W-:Y:S02]  /*10b0*/  @!P3 LOP3.LUT R20, R25, 0x7ff00000, RZ, 0xc0, !PT ;  /* 0x7ff000001914b812 */ /* 0x000fe400078ec0ff */
[----:B------:R-:W0:Y:S02]  /*10c0*/  MUFU.RCP64H R17, R9 ;  /* 0x0000000900117308 */ /* 0x000e240000001800 */
[----:B------:R-:W-:Y:S02]  /*10d0*/  @!P3 ISETP.GE.U32.AND P4, PT, R7, R20, PT ;  /* 0x000000140700b20c */ /* 0x000fe40003f86070 */
[----:B------:R-:W-:Y:S02]  /*10e0*/  @!P0 LOP3.LUT R30, R9, 0x7ff00000, RZ, 0xc0, !PT ;  /* 0x7ff00000091e8812 */ /* 0x000fe400078ec0ff */
[----:B------:R-:W-:-:S04]  /*10f0*/  @!P3 SEL R21, R28, 0x63400000, !P4 ;  /* 0x634000001c15b807 */ /* 0x000fc80006000000 */
[----:B------:R-:W-:-:S04]  /*1100*/  @!P3 LOP3.LUT R22, R21, 0x80000000, R27, 0xf8, !PT ;  /* 0x800000001516b812 */ /* 0x000fc800078ef81b */
[----:B------:R-:W-:Y:S01]  /*1110*/  @!P3 LOP3.LUT R23, R22, 0x100000, RZ, 0xfc, !PT ;  /* 0x001000001617b812 */ /* 0x000fe200078efcff */
[----:B------:R-:W-:Y:S01]  /*1120*/  @!P3 IMAD.MOV.U32 R22, RZ, RZ, RZ ;  /* 0x000000ffff16b224 */ /* 0x000fe200078e00ff */
[----:B0-----:R-:W-:-:S08]  /*1130*/  DFMA R18, R16, -R8, 1 ;  /* 0x3ff000001012742b */ /* 0x001fd00000000808 */
[----:B------:R-:W-:-:S08]  /*1140*/  DFMA R18, R18, R18, R18 ;  /* 0x000000121212722b */ /* 0x000fd00000000012 */
[----:B------:R-:W-:Y:S01]  /*1150*/  DFMA R18, R16, R18, R16 ;  /* 0x000000121012722b */ /* 0x000fe20000000010 */
[----:B------:R-:W-:Y:S01]  /*1160*/  SEL R17, R28, 0x63400000, !P2 ;  /* 0x634000001c117807 */ /* 0x000fe20005000000 */
[----:B------:R-:W-:-:S03]  /*1170*/  IMAD.MOV.U32 R16, RZ, RZ, R26 ;  /* 0x000000ffff107224 */ /* 0x000fc600078e001a */
[----:B------:R-:W-:-:S03]  /*1180*/  LOP3.LUT R17, R17, 0x800fffff, R27, 0xf8, !PT ;  /* 0x800fffff11117812 */ /* 0x000fc600078ef81b */
[----:B------:R-:W-:-:S03]  /*1190*/  DFMA R20, R18, -R8, 1 ;  /* 0x3ff000001214742b */ /* 0x000fc60000000808 */
[----:B------:R-:W-:-:S05]  /*11a0*/  @!P3 DFMA R16, R16, 2, -R22 ;  /* 0x400000001010b82b */ /* 0x000fca0000000816 */
[----:B------:R-:W-:-:S08]  /*11b0*/  DFMA R18, R18, R20, R18 ;  /* 0x000000141212722b */ /* 0x000fd00000000012 */
[----:B------:R-:W-:-:S08]  /*11c0*/  DMUL R20, R18, R16 ;  /* 0x0000001012147228 */ /* 0x000fd00000000000 */
[----:B------:R-:W-:-:S08]  /*11d0*/  DFMA R22, R20, -R8, R16 ;  /* 0x800000081416722b */ /* 0x000fd00000000010 */
[----:B------:R-:W-:Y:S01]  /*11e0*/  DFMA R22, R18, R22, R20 ;  /* 0x000000161216722b */ /* 0x000fe20000000014 */
[----:B------:R-:W-:Y:S01]  /*11f0*/  IMAD.MOV.U32 R21, RZ, RZ, R7 ;  /* 0x000000ffff157224 */ /* 0x000fe200078e0007 */
[----:B------:R-:W-:Y:S01]  /*1200*/  @!P3 LOP3.LUT R21, R17, 0x7ff00000, RZ, 0xc0, !PT ;  /* 0x7ff000001115b812 */ /* 0x000fe200078ec0ff */
[----:B------:R-:W-:-:S04]  /*1210*/  VIADD R19, R30, 0xffffffff ;  /* 0xffffffff1e137836 */ /* 0x000fc80000000000 */
[----:B------:R-:W-:-:S05]  /*1220*/  VIADD R18, R21, 0xffffffff ;  /* 0xffffffff15127836 */ /* 0x000fca0000000000 */
[----:B------:R-:W-:-:S04]  /*1230*/  ISETP.GT.U32.AND P0, PT, R18, 0x7feffffe, PT ;  /* 0x7feffffe1200780c */ /* 0x000fc80003f04070 */
[----:B------:R-:W-:-:S13]  /*1240*/  ISETP.GT.U32.OR P0, PT, R19, 0x7feffffe, P0 ;  /* 0x7feffffe1300780c */ /* 0x000fda0000704470 */
[----:B------:R-:W-:Y:S05]  /*1250*/  @P0 BRA `(.L_x_31) ;  /* 0x00000000006c0947 */ /* 0x000fea0003800000 */
[----:B------:R-:W-:-:S04]  /*1260*/  LOP3.LUT R20, R25, 0x7ff00000, RZ, 0xc0, !PT ;  /* 0x7ff0000019147812 */ /* 0x000fc800078ec0ff */
[CC--:B------:R-:W-:Y:S02]  /*1270*/  VIADDMNMX R18, R7.reuse, -R20.reuse, 0xb9600000, !PT ;  /* 0xb960000007127446 */ /* 0x0c0fe40007800914 */
[----:B------:R-:W-:Y:S01]  /*1280*/  ISETP.GE.U32.AND P0, PT, R7, R20, PT ;  /* 0x000000140700720c */ /* 0x000fe20003f06070 */
[----:B------:R-:W-:Y:S01]  /*1290*/  IMAD.MOV.U32 R20, RZ, RZ, RZ ;  /* 0x000000ffff147224 */ /* 0x000fe200078e00ff */
[----:B------:R-:W-:Y:S02]  /*12a0*/  VIMNMX R7, PT, PT, R18, 0x46a00000, PT ;  /* 0x46a0000012077848 */ /* 0x000fe40003fe0100 */
[----:B------:R-:W-:-:S05]  /*12b0*/  SEL R28, R28, 0x63400000, !P0 ;  /* 0x634000001c1c7807 */ /* 0x000fca0004000000 */
[----:B------:R-:W-:-:S04]  /*12c0*/  IMAD.IADD R7, R7, 0x1, -R28 ;  /* 0x0000000107077824 */ /* 0x000fc800078e0a1c */
        /* <DEDUP_REMOVED lines=20> */
.L_x_31:
[----:B------:R-:W-:-:S14]  /*1410*/  DSETP.NAN.AND P0, PT, R26, R26, PT ;  /* 0x0000001a1a00722a */ /* 0x000fdc0003f08000 */
[----:B------:R-:W-:Y:S05]  /*1420*/  @P0 BRA `(.L_x_33) ;  /* 0x0000000000440947 */ /* 0x000fea0003800000 */
[----:B------:R-:W-:-:S14]  /*1430*/  DSETP.NAN.AND P0, PT, R24, R24, PT ;  /* 0x000000181800722a */ /* 0x000fdc0003f08000 */
[----:B------:R-:W-:Y:S05]  /*1440*/  @P0 BRA `(.L_x_34) ;  /* 0x0000000000300947 */ /* 0x000fea0003800000 */
[----:B------:R-:W-:Y:S01]  /*1450*/  ISETP.NE.AND P0, PT, R21, R30, PT ;  /* 0x0000001e1500720c */ /* 0x000fe20003f05270 */
[----:B------:R-:W-:Y:S02]  /*1460*/  IMAD.MOV.U32 R18, RZ, RZ, 0x0 ;  /* 0x00000000ff127424 */ /* 0x000fe400078e00ff */
[----:B------:R-:W-:-:S10]  /*1470*/  IMAD.MOV.U32 R19, RZ, RZ, -0x80000 ;  /* 0xfff80000ff137424 */ /* 0x000fd400078e00ff */
        /* <DEDUP_REMOVED lines=9> */
.L_x_34:
[----:B------:R-:W-:Y:S01]  /*1510*/  LOP3.LUT R19, R25, 0x80000, RZ, 0xfc, !PT ;  /* 0x0008000019137812 */ /* 0x000fe200078efcff */
[----:B------:R-:W-:Y:S01]  /*1520*/  IMAD.MOV.U32 R18, RZ, RZ, R24 ;  /* 0x000000ffff127224 */ /* 0x000fe200078e0018 */
[----:B------:R-:W-:Y:S06]  /*1530*/  BRA `(.L_x_32) ;  /* 0x0000000000087947 */ /* 0x000fec0003800000 */
.L_x_33:
[----:B------:R-:W-:Y:S01]  /*1540*/  LOP3.LUT R19, R27, 0x80000, RZ, 0xfc, !PT ;  /* 0x000800001b137812 */ /* 0x000fe200078efcff */
[----:B------:R-:W-:-:S07]  /*1550*/  IMAD.MOV.U32 R18, RZ, RZ, R26 ;  /* 0x000000ffff127224 */ /* 0x000fce00078e001a */
.L_x_32:
[----:B------:R-:W-:Y:S05]  /*1560*/  BSYNC.RECONVERGENT B1 ;  /* 0x0000000000017941 */ /* 0x000fea0003800200 */
.L_x_30:
[----:B------:R-:W-:Y:S02]  /*1570*/  IMAD.MOV.U32 R8, RZ, RZ, R0 ;  /* 0x000000ffff087224 */ /* 0x000fe400078e0000 */
[----:B------:R-:W-:-:S04]  /*1580*/  IMAD.MOV.U32 R9, RZ, RZ, 0x0 ;  /* 0x00000000ff097424 */ /* 0x000fc800078e00ff */
[----:B------:R-:W-:Y:S05]  /*1590*/  RET.REL.NODEC R8 `(_Z13Gauss_forwardPdS_i) ;  /* 0xffffffe808987950 */ /* 0x000fea0003c3ffff */
.L_x_35:
        /* <DEDUP_REMOVED lines=14> */
.L_x_37:


//--------------------- .nv.shared.reserved.0     --------------------------
	.section	.nv.shared.reserved.0,"aw",@nobits
	.weak		__nv_reservedSMEM_offset_0_alias
	.size		__nv_reservedSMEM_offset_0_alias, 0, 64
	.other		__nv_reservedSMEM_offset_0_alias,@"STO_CUDA_RESERVED_SHARED STV_DEFAULT"
__nv_reservedSMEM_offset_0_alias:
	.zero		0
	.zero		64


//--------------------- .nv.constant0._Z13Gauss_reversePdS_S_i --------------------------
	.section	.nv.constant0._Z13Gauss_reversePdS_S_i,"a",@progbits
	.sectionflags	@""
	.align	4
.nv.constant0._Z13Gauss_reversePdS_S_i:
	.zero		924


//--------------------- .nv.constant0._Z13Gauss_forwardPdS_i --------------------------
	.section	.nv.constant0._Z13Gauss_forwardPdS_i,"a",@progbits
	.sectionflags	@""
	.align	4
.nv.constant0._Z13Gauss_forwardPdS_i:
	.zero		916


//--------------------- SYMBOLS --------------------------

	.type		.nv.reservedSmem.offset0,@object
	.size		.nv.reservedSmem.offset0,0x4
